	.target	sm_90a

	.elftype	@"ET_EXEC"


//--------------------- .note.nv.tkinfo           --------------------------
	.section	.note.nv.tkinfo,"",@"SHT_NOTE"
	.sectionflags	@"SHF_NOTE_NV_TKINFO"
	.tkinfo
        /*0018*/ 	.word	0x00000002
        /*0030*/ 	.string	""
        /*0030*/ 	.string	"ptxas"
        /*0030*/ 	.string	"Cuda compilation tools, release 13.0, V13.0.88"
        /*0030*/ 	.string	"Build cuda_13.0.r13.0/compiler.36424714_0"
        /*0030*/ 	.string	"-arch sm_90a -m 64 "



//--------------------- .note.nv.cuinfo           --------------------------
	.section	.note.nv.cuinfo,"",@"SHT_NOTE"
	.sectionflags	@"SHF_NOTE_NV_CUINFO"
        /*0018*/ 	.short	0x0002
        /*001a*/ 	.short	0x005a
        /*001c*/ 	.short	0x0082
	.zero		2


//--------------------- .nv.info                  --------------------------
	.section	.nv.info,"",@"SHT_CUDA_INFO"
	.align	4


	//----- nvinfo : EIATTR_REGCOUNT
	.align		4
        /*0000*/ 	.byte	0x04, 0x2f
        /*0002*/ 	.short	(.L_15 - .L_14)
	.align		4
.L_14:
        /*0004*/ 	.word	index@(_ZN7cutlass13device_kernelINS_4gemm6kernel13GemmUniversalIN4cute5tupleIJiiiiEEENS1_10collective13CollectiveMmaINS1_34MainloopSm90TmaGmmaWarpSpecializedILi11ENS5_IJNS4_1CILi1EEESB_SB_EEENS1_32KernelTmaWarpSpecializedPingpongEEENS5_IJNSA_ILi64EEENSA_ILi16EEENSA_ILi128EEEEEENS_6half_tENS5_IJlSB_lEEESJ_SK_NS4_8TiledMMAINS4_8MMA_AtomIJNS4_4SM904GMMA25MMA_64x16x16_F32F16F16_SSILNSO_5MajorE0ELSQ_0ELNSO_7ScaleInE1ELSR_1EEEEEENS4_6LayoutISC_NS5_IJNSA_ILi0EEESV_SV_EEEEENS5_IJNS4_10UnderscoreESY_SY_EEEEENS4_13SM90_TMA_LOADENS4_14ComposedLayoutINS4_7SwizzleILi3ELi4ELi3EEENS4_18smem_ptr_flag_bitsILi16EEENSU_INS5_IJNSA_ILi8EEESF_EEENS5_IJSF_SB_EEEEEEEvNS4_8identityES11_S1B_vS1C_EENS_8epilogue10collective6detail29Sm90TmaWarpSpecializedAdapterINS1F_15DefaultEpilogueISJ_SK_SK_NS1E_6thread17LinearCombinationISJ_Li1EffLNS1J_9ScaleType4KindE0ELNS_15FloatRoundStyleE2ESJ_EENS1_15EpilogueDefaultEEEEEvvEEEEvNT_6ParamsE)
        /*0008*/ 	.word	0x000000a8


	//----- nvinfo : EIATTR_FRAME_SIZE
	.align		4
.L_15:
        /*000c*/ 	.byte	0x04, 0x11
        /*000e*/ 	.short	(.L_17 - .L_16)
	.align		4
.L_16:
        /*0010*/ 	.word	index@(_ZN7cutlass13device_kernelINS_4gemm6kernel13GemmUniversalIN4cute5tupleIJiiiiEEENS1_10collective13CollectiveMmaINS1_34MainloopSm90TmaGmmaWarpSpecializedILi11ENS5_IJNS4_1CILi1EEESB_SB_EEENS1_32KernelTmaWarpSpecializedPingpongEEENS5_IJNSA_ILi64EEENSA_ILi16EEENSA_ILi128EEEEEENS_6half_tENS5_IJlSB_lEEESJ_SK_NS4_8TiledMMAINS4_8MMA_AtomIJNS4_4SM904GMMA25MMA_64x16x16_F32F16F16_SSILNSO_5MajorE0ELSQ_0ELNSO_7ScaleInE1ELSR_1EEEEEENS4_6LayoutISC_NS5_IJNSA_ILi0EEESV_SV_EEEEENS5_IJNS4_10UnderscoreESY_SY_EEEEENS4_13SM90_TMA_LOADENS4_14ComposedLayoutINS4_7SwizzleILi3ELi4ELi3EEENS4_18smem_ptr_flag_bitsILi16EEENSU_INS5_IJNSA_ILi8EEESF_EEENS5_IJSF_SB_EEEEEEEvNS4_8identityES11_S1B_vS1C_EENS_8epilogue10collective6detail29Sm90TmaWarpSpecializedAdapterINS1F_15DefaultEpilogueISJ_SK_SK_NS1E_6thread17LinearCombinationISJ_Li1EffLNS1J_9ScaleType4KindE0ELNS_15FloatRoundStyleE2ESJ_EENS1_15EpilogueDefaultEEEEEvvEEEEvNT_6ParamsE)
        /*0014*/ 	.word	0x00000000


	//----- nvinfo : EIATTR_MIN_STACK_SIZE
	.align		4
.L_17:
        /*0018*/ 	.byte	0x04, 0x12
        /*001a*/ 	.short	(.L_19 - .L_18)
	.align		4
.L_18:
        /*001c*/ 	.word	index@(_ZN7cutlass13device_kernelINS_4gemm6kernel13GemmUniversalIN4cute5tupleIJiiiiEEENS1_10collective13CollectiveMmaINS1_34MainloopSm90TmaGmmaWarpSpecializedILi11ENS5_IJNS4_1CILi1EEESB_SB_EEENS1_32KernelTmaWarpSpecializedPingpongEEENS5_IJNSA_ILi64EEENSA_ILi16EEENSA_ILi128EEEEEENS_6half_tENS5_IJlSB_lEEESJ_SK_NS4_8TiledMMAINS4_8MMA_AtomIJNS4_4SM904GMMA25MMA_64x16x16_F32F16F16_SSILNSO_5MajorE0ELSQ_0ELNSO_7ScaleInE1ELSR_1EEEEEENS4_6LayoutISC_NS5_IJNSA_ILi0EEESV_SV_EEEEENS5_IJNS4_10UnderscoreESY_SY_EEEEENS4_13SM90_TMA_LOADENS4_14ComposedLayoutINS4_7SwizzleILi3ELi4ELi3EEENS4_18smem_ptr_flag_bitsILi16EEENSU_INS5_IJNSA_ILi8EEESF_EEENS5_IJSF_SB_EEEEEEEvNS4_8identityES11_S1B_vS1C_EENS_8epilogue10collective6detail29Sm90TmaWarpSpecializedAdapterINS1F_15DefaultEpilogueISJ_SK_SK_NS1E_6thread17LinearCombinationISJ_Li1EffLNS1J_9ScaleType4KindE0ELNS_15FloatRoundStyleE2ESJ_EENS1_15EpilogueDefaultEEEEEvvEEEEvNT_6ParamsE)
        /*0020*/ 	.word	0x00000000
.L_19:


//--------------------- .nv.compat                --------------------------
	.section	.nv.compat,"",@"SHT_CUDA_COMPAT_INFO"
	.align	4
        /*0000*/ 	.byte	0x02, 0x09, 0x01, 0x00, 0x02, 0x02, 0x04, 0x00, 0x02, 0x05, 0x05, 0x00, 0x03, 0x07, 0x01, 0x01
        /*0010*/ 	.byte	0x02, 0x03, 0x01, 0x00, 0x02, 0x06, 0x01, 0x00, 0x04, 0x0b, 0x08, 0x00, 0x00, 0x00, 0x00, 0x00
        /*0020*/ 	.byte	0x00, 0x00, 0x00, 0x00


//--------------------- .nv.info._ZN7cutlass13device_kernelINS_4gemm6kernel13GemmUniversalIN4cute5tupleIJiiiiEEENS1_10collective13CollectiveMmaINS1_34MainloopSm90TmaGmmaWarpSpecializedILi11ENS5_IJNS4_1CILi1EEESB_SB_EEENS1_32KernelTmaWarpSpecializedPingpongEEENS5_IJNSA_ILi64EEENSA_ILi16EEENSA_ILi128EEEEEENS_6half_tENS5_IJlSB_lEEESJ_SK_NS4_8TiledMMAINS4_8MMA_AtomIJNS4_4SM904GMMA25MMA_64x16x16_F32F16F16_SSILNSO_5MajorE0ELSQ_0ELNSO_7ScaleInE1ELSR_1EEEEEENS4_6LayoutISC_NS5_IJNSA_ILi0EEESV_SV_EEEEENS5_IJNS4_10UnderscoreESY_SY_EEEEENS4_13SM90_TMA_LOADENS4_14ComposedLayoutINS4_7SwizzleILi3ELi4ELi3EEENS4_18smem_ptr_flag_bitsILi16EEENSU_INS5_IJNSA_ILi8EEESF_EEENS5_IJSF_SB_EEEEEEEvNS4_8identityES11_S1B_vS1C_EENS_8epilogue10collective6detail29Sm90TmaWarpSpecializedAdapterINS1F_15DefaultEpilogueISJ_SK_SK_NS1E_6thread17LinearCombinationISJ_Li1EffLNS1J_9ScaleType4KindE0ELNS_15FloatRoundStyleE2ESJ_EENS1_15EpilogueDefaultEEEEEvvEEEEvNT_6ParamsE --------------------------
	.section	.nv.info._ZN7cutlass13device_kernelINS_4gemm6kernel13GemmUniversalIN4cute5tupleIJiiiiEEENS1_10collective13CollectiveMmaINS1_34MainloopSm90TmaGmmaWarpSpecializedILi11ENS5_IJNS4_1CILi1EEESB_SB_EEENS1_32KernelTmaWarpSpecializedPingpongEEENS5_IJNSA_ILi64EEENSA_ILi16EEENSA_ILi128EEEEEENS_6half_tENS5_IJlSB_lEEESJ_SK_NS4_8TiledMMAINS4_8MMA_AtomIJNS4_4SM904GMMA25MMA_64x16x16_F32F16F16_SSILNSO_5MajorE0ELSQ_0ELNSO_7ScaleInE1ELSR_1EEEEEENS4_6LayoutISC_NS5_IJNSA_ILi0EEESV_SV_EEEEENS5_IJNS4_10UnderscoreESY_SY_EEEEENS4_13SM90_TMA_LOADENS4_14ComposedLayoutINS4_7SwizzleILi3ELi4ELi3EEENS4_18smem_ptr_flag_bitsILi16EEENSU_INS5_IJNSA_ILi8EEESF_EEENS5_IJSF_SB_EEEEEEEvNS4_8identityES11_S1B_vS1C_EENS_8epilogue10collective6detail29Sm90TmaWarpSpecializedAdapterINS1F_15DefaultEpilogueISJ_SK_SK_NS1E_6thread17LinearCombinationISJ_Li1EffLNS1J_9ScaleType4KindE0ELNS_15FloatRoundStyleE2ESJ_EENS1_15EpilogueDefaultEEEEEvvEEEEvNT_6ParamsE,"",@"SHT_CUDA_INFO"
	.sectionflags	@""
	.align	4


	//----- nvinfo : EIATTR_CUDA_API_VERSION
	.align		4
        /*0000*/ 	.byte	0x04, 0x37
        /*0002*/ 	.short	(.L_21 - .L_20)
.L_20:
        /*0004*/ 	.word	0x00000082


	//----- nvinfo : EIATTR_KPARAM_INFO
	.align		4
.L_21:
        /*0008*/ 	.byte	0x04, 0x17
        /*000a*/ 	.short	(.L_23 - .L_22)
.L_22:
        /*000c*/ 	.word	0x00000000
        /*0010*/ 	.short	0x0000
        /*0012*/ 	.short	0x0070
        /*0014*/ 	.byte	0x00, 0xf0, 0x01, 0x10


	//----- nvinfo : EIATTR_SPARSE_MMA_MASK
	.align		4
.L_23:
        /*0018*/ 	.byte	0x03, 0x50
        /*001a*/ 	.short	0x0000


	//----- nvinfo : EIATTR_MAXREG_COUNT
	.align		4
        /*001c*/ 	.byte	0x03, 0x1b
        /*001e*/ 	.short	0x00a8


	//----- nvinfo : EIATTR_NUM_BARRIERS
	.align		4
        /*0020*/ 	.byte	0x02, 0x4c
        /*0022*/ 	.byte	0x01
	.zero		1


	//----- nvinfo : EIATTR_EXTERNS
	.align		4
        /*0024*/ 	.byte	0x04, 0x0f
        /*0026*/ 	.short	(.L_25 - .L_24)


	//   ....[0]....
	.align		4
.L_24:
        /*0028*/ 	.word	index@(__assertfail)


	//----- nvinfo : EIATTR_MERCURY_ISA_VERSION
	.align		4
.L_25:
        /*002c*/ 	.byte	0x03, 0x5f
        /*002e*/ 	.short	0x0101


	//----- nvinfo : EIATTR_INT_WARP_WIDE_INSTR_OFFSETS
	.align		4
        /*0030*/ 	.byte	0x04, 0x31
        /*0032*/ 	.short	(.L_27 - .L_26)


	//   ....[0]....
.L_26:
        /*0034*/ 	.word	0x000004f0


	//   ....[1]....
        /*0038*/ 	.word	0x00000510


	//   ....[2]....
        /*003c*/ 	.word	0x00000590


	//   ....[3]....
        /*0040*/ 	.word	0x000005a0


	//   ....[4]....
        /*0044*/ 	.word	0x000005b0


	//   ....[5]....
        /*0048*/ 	.word	0x000005d0


	//   ....[6]....
        /*004c*/ 	.word	0x00000660


	//   ....[7]....
        /*0050*/ 	.word	0x00000680


	//----- nvinfo : EIATTR_COOP_GROUP_MASK_REGIDS
	.align		4
.L_27:
        /*0054*/ 	.byte	0x04, 0x29
        /*0056*/ 	.short	(.L_29 - .L_28)


	//   ....[0]....
.L_28:
        /*0058*/ 	.word	0xffffffff


	//   ....[1]....
        /*005c*/ 	.word	0xffffffff


	//   ....[2]....
        /*0060*/ 	.word	0xffffffff


	//   ....[3]....
        /*0064*/ 	.word	0xffffffff


	//   ....[4]....
        /*0068*/ 	.word	0xffffffff


	//   ....[5]....
        /*006c*/ 	.word	0xffffffff


	//----- nvinfo : EIATTR_COOP_GROUP_INSTR_OFFSETS
	.align		4
.L_29:
        /*0070*/ 	.byte	0x04, 0x28
        /*0072*/ 	.short	(.L_31 - .L_30)


	//   ....[0]....
.L_30:
        /*0074*/ 	.word	0x00000060


	//   ....[1]....
        /*0078*/ 	.word	0x00000070


	//   ....[2]....
        /*007c*/ 	.word	0x00000130


	//   ....[3]....
        /*0080*/ 	.word	0x000003d0


	//   ....[4]....
        /*0084*/ 	.word	0x00000410


	//   ....[5]....
        /*0088*/ 	.word	0x00000450


	//----- nvinfo : EIATTR_REG_RECONFIG
	.align		4
.L_31:
        /*008c*/ 	.byte	0x01, 0x54
	.zero		2


	//----- nvinfo : EIATTR_SYSCALL_OFFSETS
	.align		4
        /*0090*/ 	.byte	0x04, 0x46
        /*0092*/ 	.short	(.L_33 - .L_32)


	//   ....[0]....
.L_32:
        /*0094*/ 	.word	0x000017e0


	//----- nvinfo : EIATTR_MBARRIER_INSTR_OFFSETS
	.align		4
.L_33:
        /*0098*/ 	.byte	0x04, 0x39
        /*009a*/ 	.short	(.L_35 - .L_34)


	//   ....[0]....
.L_34:
        /*009c*/ 	.word	0x00000250
        /*00a0*/ 	.word	0x000000ff
        /*00a4*/ 	.word	0x00000000
        /*00a8*/ 	.short	0x0100
        /*00aa*/ 	.byte	0x08
	.zero		1


	//   ....[1]....
        /*00ac*/ 	.word	0x00000260
        /*00b0*/ 	.word	0x000000ff
        /*00b4*/ 	.word	0x00000058
        /*00b8*/ 	.short	0x0100
        /*00ba*/ 	.byte	0x08
	.zero		1


	//   ....[2]....
        /*00bc*/ 	.word	0x00000270
        /*00c0*/ 	.word	0x000000ff
        /*00c4*/ 	.word	0x00000008
        /*00c8*/ 	.short	0x0100
        /*00ca*/ 	.byte	0x08
	.zero		1


	//   ....[3]....
        /*00cc*/ 	.word	0x00000280
        /*00d0*/ 	.word	0x000000ff
        /*00d4*/ 	.word	0x00000060
        /*00d8*/ 	.short	0x0100
        /*00da*/ 	.byte	0x08
	.zero		1


	//   ....[4]....
        /*00dc*/ 	.word	0x00000290
        /*00e0*/ 	.word	0x000000ff
        /*00e4*/ 	.word	0x00000010
        /*00e8*/ 	.short	0x0100
        /*00ea*/ 	.byte	0x08
	.zero		1


	//   ....[5]....
        /*00ec*/ 	.word	0x000002a0
        /*00f0*/ 	.word	0x000000ff
        /*00f4*/ 	.word	0x00000068
        /*00f8*/ 	.short	0x0100
        /*00fa*/ 	.byte	0x08
	.zero		1


	//   ....[6]....
        /*00fc*/ 	.word	0x000002b0
        /*0100*/ 	.word	0x000000ff
        /*0104*/ 	.word	0x00000018
        /*0108*/ 	.short	0x0100
        /*010a*/ 	.byte	0x08
	.zero		1


	//   ....[7]....
        /*010c*/ 	.word	0x000002c0
        /*0110*/ 	.word	0x000000ff
        /*0114*/ 	.word	0x00000070
        /*0118*/ 	.short	0x0100
        /*011a*/ 	.byte	0x08
	.zero		1


	//   ....[8]....
        /*011c*/ 	.word	0x000002d0
        /*0120*/ 	.word	0x000000ff
        /*0124*/ 	.word	0x00000020
        /*0128*/ 	.short	0x0100
        /*012a*/ 	.byte	0x08
	.zero		1


	//   ....[9]....
        /*012c*/ 	.word	0x000002e0
        /*0130*/ 	.word	0x000000ff
        /*0134*/ 	.word	0x00000078
        /*0138*/ 	.short	0x0100
        /*013a*/ 	.byte	0x08
	.zero		1


	//   ....[10]....
        /*013c*/ 	.word	0x000002f0
        /*0140*/ 	.word	0x000000ff
        /*0144*/ 	.word	0x00000028
        /*0148*/ 	.short	0x0100
        /*014a*/ 	.byte	0x08
	.zero		1


	//   ....[11]....
        /*014c*/ 	.word	0x00000300
        /*0150*/ 	.word	0x000000ff
        /*0154*/ 	.word	0x00000080
        /*0158*/ 	.short	0x0100
        /*015a*/ 	.byte	0x08
	.zero		1


	//   ....[12]....
        /*015c*/ 	.word	0x00000310
        /*0160*/ 	.word	0x000000ff
        /*0164*/ 	.word	0x00000030
        /*0168*/ 	.short	0x0100
        /*016a*/ 	.byte	0x08
	.zero		1


	//   ....[13]....
        /*016c*/ 	.word	0x00000320
        /*0170*/ 	.word	0x000000ff
        /*0174*/ 	.word	0x00000088
        /*0178*/ 	.short	0x0100
        /*017a*/ 	.byte	0x08
	.zero		1


	//   ....[14]....
        /*017c*/ 	.word	0x00000330
        /*0180*/ 	.word	0x000000ff
        /*0184*/ 	.word	0x00000038
        /*0188*/ 	.short	0x0100
        /*018a*/ 	.byte	0x08
	.zero		1


	//   ....[15]....
        /*018c*/ 	.word	0x00000340
        /*0190*/ 	.word	0x000000ff
        /*0194*/ 	.word	0x00000090
        /*0198*/ 	.short	0x0100
        /*019a*/ 	.byte	0x08
	.zero		1


	//   ....[16]....
        /*019c*/ 	.word	0x00000350
        /*01a0*/ 	.word	0x000000ff
        /*01a4*/ 	.word	0x00000040
        /*01a8*/ 	.short	0x0100
        /*01aa*/ 	.byte	0x08
	.zero		1


	//   ....[17]....
        /*01ac*/ 	.word	0x00000360
        /*01b0*/ 	.word	0x000000ff
        /*01b4*/ 	.word	0x00000098
        /*01b8*/ 	.short	0x0100
        /*01ba*/ 	.byte	0x08
	.zero		1


	//   ....[18]....
        /*01bc*/ 	.word	0x00000370
        /*01c0*/ 	.word	0x000000ff
        /*01c4*/ 	.word	0x00000048
        /*01c8*/ 	.short	0x0100
        /*01ca*/ 	.byte	0x08
	.zero		1


	//   ....[19]....
        /*01cc*/ 	.word	0x00000380
        /*01d0*/ 	.word	0x000000ff
        /*01d4*/ 	.word	0x000000a0
        /*01d8*/ 	.short	0x0100
        /*01da*/ 	.byte	0x08
	.zero		1


	//   ....[20]....
        /*01dc*/ 	.word	0x00000390
        /*01e0*/ 	.word	0x000000ff
        /*01e4*/ 	.word	0x00000050
        /*01e8*/ 	.short	0x0100
        /*01ea*/ 	.byte	0x08
	.zero		1


	//   ....[21]....
        /*01ec*/ 	.word	0x000003a0
        /*01f0*/ 	.word	0x000000ff
        /*01f4*/ 	.word	0x000000a8
        /*01f8*/ 	.short	0x0100
        /*01fa*/ 	.byte	0x08
	.zero		1


	//   ....[22]....
        /*01fc*/ 	.word	0x000006c0
        /*0200*/ 	.word	0x000000ff
        /*0204*/ 	.word	0x000000e0
        /*0208*/ 	.short	0x0100
        /*020a*/ 	.byte	0x08
	.zero		1


	//   ....[23]....
        /*020c*/ 	.word	0x00000730
        /*0210*/ 	.word	0x000000ff
        /*0214*/ 	.word	0x000000e8
        /*0218*/ 	.short	0x0100
        /*021a*/ 	.byte	0x08
	.zero		1


	//   ....[24]....
        /*021c*/ 	.word	0x00000750
        /*0220*/ 	.word	0x000000ff
        /*0224*/ 	.word	0x000000c0
        /*0228*/ 	.short	0x0100
        /*022a*/ 	.byte	0x09
	.zero		1


	//   ....[25]....
        /*022c*/ 	.word	0x00000760
        /*0230*/ 	.word	0x000000ff
        /*0234*/ 	.word	0x000000c8
        /*0238*/ 	.short	0x0100
        /*023a*/ 	.byte	0x09
	.zero		1


	//   ....[26]....
        /*023c*/ 	.word	0x00000770
        /*0240*/ 	.word	0x000000ff
        /*0244*/ 	.word	0x000000d0
        /*0248*/ 	.short	0x0100
        /*024a*/ 	.byte	0x09
	.zero		1


	//   ....[27]....
        /*024c*/ 	.word	0x00000780
        /*0250*/ 	.word	0x000000ff
        /*0254*/ 	.word	0x000000d8
        /*0258*/ 	.short	0x0100
        /*025a*/ 	.byte	0x09
	.zero		1


	//   ....[28]....
        /*025c*/ 	.word	0x000016a0
        /*0260*/ 	.word	0x000000ff
        /*0264*/ 	.word	0xfffffff8
        /*0268*/ 	.short	0x010a
        /*026a*/ 	.byte	0x2b
	.zero		1


	//   ....[29]....
        /*026c*/ 	.word	0x00001860
        /*0270*/ 	.word	0x00000003
        /*0274*/ 	.word	0x00000000
        /*0278*/ 	.short	0x010a
        /*027a*/ 	.byte	0x3f
	.zero		1


	//   ....[30]....
        /*027c*/ 	.word	0x000018a0
        /*0280*/ 	.word	0x00000003
        /*0284*/ 	.word	0x00000000
        /*0288*/ 	.short	0x010a
        /*028a*/ 	.byte	0x3f
	.zero		1


	//   ....[31]....
        /*028c*/ 	.word	0x00001d60
        /*0290*/ 	.word	0x000000ff
        /*0294*/ 	.word	0x00000000
        /*0298*/ 	.short	0x010a
        /*029a*/ 	.byte	0x04
	.zero		1


	//   ....[32]....
        /*029c*/ 	.word	0x00001da0
        /*02a0*/ 	.word	0x000000ff
        /*02a4*/ 	.word	0x00000000
        /*02a8*/ 	.short	0x010a
        /*02aa*/ 	.byte	0x04
	.zero		1


	//   ....[33]....
        /*02ac*/ 	.word	0x000021c0
        /*02b0*/ 	.word	0x000000ff
        /*02b4*/ 	.word	0x00000000
        /*02b8*/ 	.short	0x0101
        /*02ba*/ 	.byte	0x04
	.zero		1


	//   ....[34]....
        /*02bc*/ 	.word	0x000022c0
        /*02c0*/ 	.word	0x00000003
        /*02c4*/ 	.word	0x00000000
        /*02c8*/ 	.short	0x0101
        /*02ca*/ 	.byte	0x30
	.zero		1


	//   ....[35]....
        /*02cc*/ 	.word	0x00002390
        /*02d0*/ 	.word	0x000000ff
        /*02d4*/ 	.word	0x00000000
        /*02d8*/ 	.short	0x0101
        /*02da*/ 	.byte	0x06
	.zero		1


	//   ....[36]....
        /*02dc*/ 	.word	0x00002400
        /*02e0*/ 	.word	0x000000ff
        /*02e4*/ 	.word	0x00000008
        /*02e8*/ 	.short	0x010a
        /*02ea*/ 	.byte	0x2b
	.zero		1


	//   ....[37]....
        /*02ec*/ 	.word	0x00003150
        /*02f0*/ 	.word	0x00000000
        /*02f4*/ 	.word	0x00000000
        /*02f8*/ 	.short	0x0101
        /*02fa*/ 	.byte	0x30
	.zero		1


	//   ....[38]....
        /*02fc*/ 	.word	0x00003a10
        /*0300*/ 	.word	0x0000000b
        /*0304*/ 	.word	0x00000058
        /*0308*/ 	.short	0x010a
        /*030a*/ 	.byte	0x3f
	.zero		1


	//   ....[39]....
        /*030c*/ 	.word	0x00003e60
        /*0310*/ 	.word	0x00000005
        /*0314*/ 	.word	0x000000e8
        /*0318*/ 	.short	0x0101
        /*031a*/ 	.byte	0x3f
	.zero		1


	//   ....[40]....
        /*031c*/ 	.word	0x000045c0
        /*0320*/ 	.word	0x00000005
        /*0324*/ 	.word	0x00000000
        /*0328*/ 	.short	0x010a
        /*032a*/ 	.byte	0x3f
	.zero		1


	//   ....[41]....
        /*032c*/ 	.word	0x00004640
        /*0330*/ 	.word	0x00000009
        /*0334*/ 	.word	0x00000000
        /*0338*/ 	.short	0x010a
        /*033a*/ 	.byte	0x3f
	.zero		1


	//   ....[42]....
        /*033c*/ 	.word	0x000046d0
        /*0340*/ 	.word	0x00000008
        /*0344*/ 	.word	0x00000000
        /*0348*/ 	.short	0x010a
        /*034a*/ 	.byte	0x3f
	.zero		1


	//   ....[43]....
        /*034c*/ 	.word	0x00004760
        /*0350*/ 	.word	0x00000009
        /*0354*/ 	.word	0x00000000
        /*0358*/ 	.short	0x010a
        /*035a*/ 	.byte	0x3f
	.zero		1


	//   ....[44]....
        /*035c*/ 	.word	0x000047f0
        /*0360*/ 	.word	0x00000008
        /*0364*/ 	.word	0x00000000
        /*0368*/ 	.short	0x010a
        /*036a*/ 	.byte	0x3f
	.zero		1


	//   ....[45]....
        /*036c*/ 	.word	0x00004880
        /*0370*/ 	.word	0x00000009
        /*0374*/ 	.word	0x00000000
        /*0378*/ 	.short	0x010a
        /*037a*/ 	.byte	0x3f
	.zero		1


	//   ....[46]....
        /*037c*/ 	.word	0x00004910
        /*0380*/ 	.word	0x00000008
        /*0384*/ 	.word	0x00000000
        /*0388*/ 	.short	0x010a
        /*038a*/ 	.byte	0x3f
	.zero		1


	//   ....[47]....
        /*038c*/ 	.word	0x000049a0
        /*0390*/ 	.word	0x00000009
        /*0394*/ 	.word	0x00000000
        /*0398*/ 	.short	0x010a
        /*039a*/ 	.byte	0x3f
	.zero		1


	//   ....[48]....
        /*039c*/ 	.word	0x00004a30
        /*03a0*/ 	.word	0x00000008
        /*03a4*/ 	.word	0x00000000
        /*03a8*/ 	.short	0x010a
        /*03aa*/ 	.byte	0x3f
	.zero		1


	//   ....[49]....
        /*03ac*/ 	.word	0x00004ac0
        /*03b0*/ 	.word	0x0000000b
        /*03b4*/ 	.word	0x00000000
        /*03b8*/ 	.short	0x010a
        /*03ba*/ 	.byte	0x3f
	.zero		1


	//   ....[50]....
        /*03bc*/ 	.word	0x00004b50
        /*03c0*/ 	.word	0x00000003
        /*03c4*/ 	.word	0x00000000
        /*03c8*/ 	.short	0x010a
        /*03ca*/ 	.byte	0x3f
	.zero		1


	//   ....[51]....
        /*03cc*/ 	.word	0x00004bc0
        /*03d0*/ 	.word	0x00000003
        /*03d4*/ 	.word	0xfffffff8
        /*03d8*/ 	.short	0x010a
        /*03da*/ 	.byte	0x3f
	.zero		1


	//   ....[52]....
        /*03dc*/ 	.word	0x00004c10
        /*03e0*/ 	.word	0x00000003
        /*03e4*/ 	.word	0x00000000
        /*03e8*/ 	.short	0x010a
        /*03ea*/ 	.byte	0x3f
	.zero		1


	//   ....[53]....
        /*03ec*/ 	.word	0x00004c70
        /*03f0*/ 	.word	0x00000004
        /*03f4*/ 	.word	0x00000000
        /*03f8*/ 	.short	0x010a
        /*03fa*/ 	.byte	0x3f
	.zero		1


	//   ....[54]....
        /*03fc*/ 	.word	0x00004cd0
        /*0400*/ 	.word	0x00000003
        /*0404*/ 	.word	0x00000008
        /*0408*/ 	.short	0x010a
        /*040a*/ 	.byte	0x3f
	.zero		1


	//   ....[55]....
        /*040c*/ 	.word	0x00004da0
        /*0410*/ 	.word	0x0000000b
        /*0414*/ 	.word	0x00000058
        /*0418*/ 	.short	0x010a
        /*041a*/ 	.byte	0x3f
	.zero		1


	//   ....[56]....
        /*041c*/ 	.word	0x00004e70
        /*0420*/ 	.word	0x00000005
        /*0424*/ 	.word	0x00000000
        /*0428*/ 	.short	0x010a
        /*042a*/ 	.byte	0x3f
	.zero		1


	//   ....[57]....
        /*042c*/ 	.word	0x00004ec0
        /*0430*/ 	.word	0x00000009
        /*0434*/ 	.word	0x00000000
        /*0438*/ 	.short	0x010a
        /*043a*/ 	.byte	0x3f
	.zero		1


	//   ....[58]....
        /*043c*/ 	.word	0x00004f10
        /*0440*/ 	.word	0x00000008
        /*0444*/ 	.word	0x00000000
        /*0448*/ 	.short	0x010a
        /*044a*/ 	.byte	0x3f
	.zero		1


	//   ....[59]....
        /*044c*/ 	.word	0x00004f60
        /*0450*/ 	.word	0x00000009
        /*0454*/ 	.word	0x00000000
        /*0458*/ 	.short	0x010a
        /*045a*/ 	.byte	0x3f
	.zero		1


	//   ....[60]....
        /*045c*/ 	.word	0x00004fb0
        /*0460*/ 	.word	0x00000008
        /*0464*/ 	.word	0x00000000
        /*0468*/ 	.short	0x010a
        /*046a*/ 	.byte	0x3f
	.zero		1


	//   ....[61]....
        /*046c*/ 	.word	0x00005000
        /*0470*/ 	.word	0x00000009
        /*0474*/ 	.word	0x00000000
        /*0478*/ 	.short	0x010a
        /*047a*/ 	.byte	0x3f
	.zero		1


	//   ....[62]....
        /*047c*/ 	.word	0x00005050
        /*0480*/ 	.word	0x00000008
        /*0484*/ 	.word	0x00000000
        /*0488*/ 	.short	0x010a
        /*048a*/ 	.byte	0x3f
	.zero		1


	//   ....[63]....
        /*048c*/ 	.word	0x000050a0
        /*0490*/ 	.word	0x00000009
        /*0494*/ 	.word	0x00000000
        /*0498*/ 	.short	0x010a
        /*049a*/ 	.byte	0x3f
	.zero		1


	//   ....[64]....
        /*049c*/ 	.word	0x000050f0
        /*04a0*/ 	.word	0x00000008
        /*04a4*/ 	.word	0x00000000
        /*04a8*/ 	.short	0x010a
        /*04aa*/ 	.byte	0x3f
	.zero		1


	//   ....[65]....
        /*04ac*/ 	.word	0x00005140
        /*04b0*/ 	.word	0x0000000b
        /*04b4*/ 	.word	0x00000000
        /*04b8*/ 	.short	0x010a
        /*04ba*/ 	.byte	0x3f
	.zero		1


	//----- nvinfo : EIATTR_NUM_MBARRIERS
	.align		4
.L_35:
        /*04bc*/ 	.byte	0x03, 0x38
        /*04be*/ 	.short	0x001c


	//----- nvinfo : EIATTR_EXIT_INSTR_OFFSETS
	.align		4
        /*04c0*/ 	.byte	0x04, 0x1c
        /*04c2*/ 	.short	(.L_37 - .L_36)


	//   ....[0]....
.L_36:
        /*04c4*/ 	.word	0x000012a0


	//   ....[1]....
        /*04c8*/ 	.word	0x00001300


	//   ....[2]....
        /*04cc*/ 	.word	0x00003740


	//   ....[3]....
        /*04d0*/ 	.word	0x00003770


	//   ....[4]....
        /*04d4*/ 	.word	0x00004ba0


	//----- nvinfo : EIATTR_MAX_THREADS
	.align		4
.L_37:
        /*04d8*/ 	.byte	0x04, 0x05
        /*04da*/ 	.short	(.L_39 - .L_38)
.L_38:
        /*04dc*/ 	.word	0x00000180
        /*04e0*/ 	.word	0x00000001
        /*04e4*/ 	.word	0x00000001


	//----- nvinfo : EIATTR_CRS_STACK_SIZE
	.align		4
.L_39:
        /*04e8*/ 	.byte	0x04, 0x1e
        /*04ea*/ 	.short	(.L_41 - .L_40)
.L_40:
        /*04ec*/ 	.word	0x00000000


	//----- nvinfo : EIATTR_CBANK_PARAM_SIZE
	.align		4
.L_41:
        /*04f0*/ 	.byte	0x03, 0x19
        /*04f2*/ 	.short	0x0470


	//----- nvinfo : EIATTR_PARAM_CBANK
	.align		4
        /*04f4*/ 	.byte	0x04, 0x0a
        /*04f6*/ 	.short	(.L_43 - .L_42)
	.align		4
.L_42:
        /*04f8*/ 	.word	index@(.nv.constant0._ZN7cutlass13device_kernelINS_4gemm6kernel13GemmUniversalIN4cute5tupleIJiiiiEEENS1_10collective13CollectiveMmaINS1_34MainloopSm90TmaGmmaWarpSpecializedILi11ENS5_IJNS4_1CILi1EEESB_SB_EEENS1_32KernelTmaWarpSpecializedPingpongEEENS5_IJNSA_ILi64EEENSA_ILi16EEENSA_ILi128EEEEEENS_6half_tENS5_IJlSB_lEEESJ_SK_NS4_8TiledMMAINS4_8MMA_AtomIJNS4_4SM904GMMA25MMA_64x16x16_F32F16F16_SSILNSO_5MajorE0ELSQ_0ELNSO_7ScaleInE1ELSR_1EEEEEENS4_6LayoutISC_NS5_IJNSA_ILi0EEESV_SV_EEEEENS5_IJNS4_10UnderscoreESY_SY_EEEEENS4_13SM90_TMA_LOADENS4_14ComposedLayoutINS4_7SwizzleILi3ELi4ELi3EEENS4_18smem_ptr_flag_bitsILi16EEENSU_INS5_IJNSA_ILi8EEESF_EEENS5_IJSF_SB_EEEEEEEvNS4_8identityES11_S1B_vS1C_EENS_8epilogue10collective6detail29Sm90TmaWarpSpecializedAdapterINS1F_15DefaultEpilogueISJ_SK_SK_NS1E_6thread17LinearCombinationISJ_Li1EffLNS1J_9ScaleType4KindE0ELNS_15FloatRoundStyleE2ESJ_EENS1_15EpilogueDefaultEEEEEvvEEEEvNT_6ParamsE)
        /*04fc*/ 	.short	0x0210
        /*04fe*/ 	.short	0x0470


	//----- nvinfo : EIATTR_SW_WAR
	.align		4
.L_43:
        /*0500*/ 	.byte	0x04, 0x36
        /*0502*/ 	.short	(.L_45 - .L_44)
.L_44:
        /*0504*/ 	.word	0x00000008
.L_45:


//--------------------- .nv.callgraph             --------------------------
	.section	.nv.callgraph,"",@"SHT_CUDA_CALLGRAPH"
	.align	4
	.sectionentsize	8
	.align		4
        /*0000*/ 	.word	0x00000000
	.align		4
        /*0004*/ 	.word	0xffffffff
	.align		4
        /*0008*/ 	.word	index@(_ZN7cutlass13device_kernelINS_4gemm6kernel13GemmUniversalIN4cute5tupleIJiiiiEEENS1_10collective13CollectiveMmaINS1_34MainloopSm90TmaGmmaWarpSpecializedILi11ENS5_IJNS4_1CILi1EEESB_SB_EEENS1_32KernelTmaWarpSpecializedPingpongEEENS5_IJNSA_ILi64EEENSA_ILi16EEENSA_ILi128EEEEEENS_6half_tENS5_IJlSB_lEEESJ_SK_NS4_8TiledMMAINS4_8MMA_AtomIJNS4_4SM904GMMA25MMA_64x16x16_F32F16F16_SSILNSO_5MajorE0ELSQ_0ELNSO_7ScaleInE1ELSR_1EEEEEENS4_6LayoutISC_NS5_IJNSA_ILi0EEESV_SV_EEEEENS5_IJNS4_10UnderscoreESY_SY_EEEEENS4_13SM90_TMA_LOADENS4_14ComposedLayoutINS4_7SwizzleILi3ELi4ELi3EEENS4_18smem_ptr_flag_bitsILi16EEENSU_INS5_IJNSA_ILi8EEESF_EEENS5_IJSF_SB_EEEEEEEvNS4_8identityES11_S1B_vS1C_EENS_8epilogue10collective6detail29Sm90TmaWarpSpecializedAdapterINS1F_15DefaultEpilogueISJ_SK_SK_NS1E_6thread17LinearCombinationISJ_Li1EffLNS1J_9ScaleType4KindE0ELNS_15FloatRoundStyleE2ESJ_EENS1_15EpilogueDefaultEEEEEvvEEEEvNT_6ParamsE)
	.align		4
        /*000c*/ 	.word	index@(__assertfail)
	.align		4
        /*0010*/ 	.word	0x00000000
	.align		4
        /*0014*/ 	.word	0xfffffffe
	.align		4
        /*0018*/ 	.word	0x00000000
	.align		4
        /*001c*/ 	.word	0xfffffffd
	.align		4
        /*0020*/ 	.word	0x00000000
	.align		4
        /*0024*/ 	.word	0xfffffffc


//--------------------- .nv.constant4             --------------------------
	.section	.nv.constant4,"a",@progbits
	.align	8
	.align		8
.nv.constant4:
        /*0000*/ 	.dword	__assertfail
	.align		8
        /*0008*/ 	.dword	__unnamed_1
	.align		8
        /*0010*/ 	.dword	_ZN39_INTERNAL_994c7b44_4_k_cu_73358f69_39304cuda3std3__45__cpo5beginE
	.align		8
        /*0018*/ 	.dword	_ZN39_INTERNAL_994c7b44_4_k_cu_73358f69_39304cuda3std3__45__cpo3endE
	.align		8
        /*0020*/ 	.dword	_ZN39_INTERNAL_994c7b44_4_k_cu_73358f69_39304cuda3std3__45__cpo6cbeginE
	.align		8
        /*0028*/ 	.dword	_ZN39_INTERNAL_994c7b44_4_k_cu_73358f69_39304cuda3std3__45__cpo4cendE
	.align		8
        /*0030*/ 	.dword	_ZN39_INTERNAL_994c7b44_4_k_cu_73358f69_39304cuda3std3__441_GLOBAL__N__994c7b44_4_k_cu_73358f69_39306ignoreE
	.align		8
        /*0038*/ 	.dword	_ZN39_INTERNAL_994c7b44_4_k_cu_73358f69_39304cuda3std3__419piecewise_constructE
	.align		8
        /*0040*/ 	.dword	_ZN39_INTERNAL_994c7b44_4_k_cu_73358f69_39304cuda3std3__48in_placeE
	.align		8
        /*0048*/ 	.dword	_ZN39_INTERNAL_994c7b44_4_k_cu_73358f69_39304cuda3std6ranges3__45__cpo4swapE
	.align		8
        /*0050*/ 	.dword	_ZN39_INTERNAL_994c7b44_4_k_cu_73358f69_39304cuda3std6ranges3__45__cpo9iter_moveE
	.align		8
        /*0058*/ 	.dword	_ZN39_INTERNAL_994c7b44_4_k_cu_73358f69_39304cute7productE
	.align		8
        /*0060*/ 	.dword	_ZN39_INTERNAL_994c7b44_4_k_cu_73358f69_39304cute1_E
	.align		8
        /*0068*/ 	.dword	$str$22
	.align		8
        /*0070*/ 	.dword	$str$23


//--------------------- .text._ZN7cutlass13device_kernelINS_4gemm6kernel13GemmUniversalIN4cute5tupleIJiiiiEEENS1_10collective13CollectiveMmaINS1_34MainloopSm90TmaGmmaWarpSpecializedILi11ENS5_IJNS4_1CILi1EEESB_SB_EEENS1_32KernelTmaWarpSpecializedPingpongEEENS5_IJNSA_ILi64EEENSA_ILi16EEENSA_ILi128EEEEEENS_6half_tENS5_IJlSB_lEEESJ_SK_NS4_8TiledMMAINS4_8MMA_AtomIJNS4_4SM904GMMA25MMA_64x16x16_F32F16F16_SSILNSO_5MajorE0ELSQ_0ELNSO_7ScaleInE1ELSR_1EEEEEENS4_6LayoutISC_NS5_IJNSA_ILi0EEESV_SV_EEEEENS5_IJNS4_10UnderscoreESY_SY_EEEEENS4_13SM90_TMA_LOADENS4_14ComposedLayoutINS4_7SwizzleILi3ELi4ELi3EEENS4_18smem_ptr_flag_bitsILi16EEENSU_INS5_IJNSA_ILi8EEESF_EEENS5_IJSF_SB_EEEEEEEvNS4_8identityES11_S1B_vS1C_EENS_8epilogue10collective6detail29Sm90TmaWarpSpecializedAdapterINS1F_15DefaultEpilogueISJ_SK_SK_NS1E_6thread17LinearCombinationISJ_Li1EffLNS1J_9ScaleType4KindE0ELNS_15FloatRoundStyleE2ESJ_EENS1_15EpilogueDefaultEEEEEvvEEEEvNT_6ParamsE --------------------------
	.section	.text._ZN7cutlass13device_kernelINS_4gemm6kernel13GemmUniversalIN4cute5tupleIJiiiiEEENS1_10collective13CollectiveMmaINS1_34MainloopSm90TmaGmmaWarpSpecializedILi11ENS5_IJNS4_1CILi1EEESB_SB_EEENS1_32KernelTmaWarpSpecializedPingpongEEENS5_IJNSA_ILi64EEENSA_ILi16EEENSA_ILi128EEEEEENS_6half_tENS5_IJlSB_lEEESJ_SK_NS4_8TiledMMAINS4_8MMA_AtomIJNS4_4SM904GMMA25MMA_64x16x16_F32F16F16_SSILNSO_5MajorE0ELSQ_0ELNSO_7ScaleInE1ELSR_1EEEEEENS4_6LayoutISC_NS5_IJNSA_ILi0EEESV_SV_EEEEENS5_IJNS4_10UnderscoreESY_SY_EEEEENS4_13SM90_TMA_LOADENS4_14ComposedLayoutINS4_7SwizzleILi3ELi4ELi3EEENS4_18smem_ptr_flag_bitsILi16EEENSU_INS5_IJNSA_ILi8EEESF_EEENS5_IJSF_SB_EEEEEEEvNS4_8identityES11_S1B_vS1C_EENS_8epilogue10collective6detail29Sm90TmaWarpSpecializedAdapterINS1F_15DefaultEpilogueISJ_SK_SK_NS1E_6thread17LinearCombinationISJ_Li1EffLNS1J_9ScaleType4KindE0ELNS_15FloatRoundStyleE2ESJ_EENS1_15EpilogueDefaultEEEEEvvEEEEvNT_6ParamsE,"ax",@progbits
	.align	128
.text._ZN7cutlass13device_kernelINS_4gemm6kernel13GemmUniversalIN4cute5tupleIJiiiiEEENS1_10collective13CollectiveMmaINS1_34MainloopSm90TmaGmmaWarpSpecializedILi11ENS5_IJNS4_1CILi1EEESB_SB_EEENS1_32KernelTmaWarpSpecializedPingpongEEENS5_IJNSA_ILi64EEENSA_ILi16EEENSA_ILi128EEEEEENS_6half_tENS5_IJlSB_lEEESJ_SK_NS4_8TiledMMAINS4_8MMA_AtomIJNS4_4SM904GMMA25MMA_64x16x16_F32F16F16_SSILNSO_5MajorE0ELSQ_0ELNSO_7ScaleInE1ELSR_1EEEEEENS4_6LayoutISC_NS5_IJNSA_ILi0EEESV_SV_EEEEENS5_IJNS4_10UnderscoreESY_SY_EEEEENS4_13SM90_TMA_LOADENS4_14ComposedLayoutINS4_7SwizzleILi3ELi4ELi3EEENS4_18smem_ptr_flag_bitsILi16EEENSU_INS5_IJNSA_ILi8EEESF_EEENS5_IJSF_SB_EEEEEEEvNS4_8identityES11_S1B_vS1C_EENS_8epilogue10collective6detail29Sm90TmaWarpSpecializedAdapterINS1F_15DefaultEpilogueISJ_SK_SK_NS1E_6thread17LinearCombinationISJ_Li1EffLNS1J_9ScaleType4KindE0ELNS_15FloatRoundStyleE2ESJ_EENS1_15EpilogueDefaultEEEEEvvEEEEvNT_6ParamsE:
        .type           _ZN7cutlass13device_kernelINS_4gemm6kernel13GemmUniversalIN4cute5tupleIJiiiiEEENS1_10collective13CollectiveMmaINS1_34MainloopSm90TmaGmmaWarpSpecializedILi11ENS5_IJNS4_1CILi1EEESB_SB_EEENS1_32KernelTmaWarpSpecializedPingpongEEENS5_IJNSA_ILi64EEENSA_ILi16EEENSA_ILi128EEEEEENS_6half_tENS5_IJlSB_lEEESJ_SK_NS4_8TiledMMAINS4_8MMA_AtomIJNS4_4SM904GMMA25MMA_64x16x16_F32F16F16_SSILNSO_5MajorE0ELSQ_0ELNSO_7ScaleInE1ELSR_1EEEEEENS4_6LayoutISC_NS5_IJNSA_ILi0EEESV_SV_EEEEENS5_IJNS4_10UnderscoreESY_SY_EEEEENS4_13SM90_TMA_LOADENS4_14ComposedLayoutINS4_7SwizzleILi3ELi4ELi3EEENS4_18smem_ptr_flag_bitsILi16EEENSU_INS5_IJNSA_ILi8EEESF_EEENS5_IJSF_SB_EEEEEEEvNS4_8identityES11_S1B_vS1C_EENS_8epilogue10collective6detail29Sm90TmaWarpSpecializedAdapterINS1F_15DefaultEpilogueISJ_SK_SK_NS1E_6thread17LinearCombinationISJ_Li1EffLNS1J_9ScaleType4KindE0ELNS_15FloatRoundStyleE2ESJ_EENS1_15EpilogueDefaultEEEEEvvEEEEvNT_6ParamsE,@function
        .size           _ZN7cutlass13device_kernelINS_4gemm6kernel13GemmUniversalIN4cute5tupleIJiiiiEEENS1_10collective13CollectiveMmaINS1_34MainloopSm90TmaGmmaWarpSpecializedILi11ENS5_IJNS4_1CILi1EEESB_SB_EEENS1_32KernelTmaWarpSpecializedPingpongEEENS5_IJNSA_ILi64EEENSA_ILi16EEENSA_ILi128EEEEEENS_6half_tENS5_IJlSB_lEEESJ_SK_NS4_8TiledMMAINS4_8MMA_AtomIJNS4_4SM904GMMA25MMA_64x16x16_F32F16F16_SSILNSO_5MajorE0ELSQ_0ELNSO_7ScaleInE1ELSR_1EEEEEENS4_6LayoutISC_NS5_IJNSA_ILi0EEESV_SV_EEEEENS5_IJNS4_10UnderscoreESY_SY_EEEEENS4_13SM90_TMA_LOADENS4_14ComposedLayoutINS4_7SwizzleILi3ELi4ELi3EEENS4_18smem_ptr_flag_bitsILi16EEENSU_INS5_IJNSA_ILi8EEESF_EEENS5_IJSF_SB_EEEEEEEvNS4_8identityES11_S1B_vS1C_EENS_8epilogue10collective6detail29Sm90TmaWarpSpecializedAdapterINS1F_15DefaultEpilogueISJ_SK_SK_NS1E_6thread17LinearCombinationISJ_Li1EffLNS1J_9ScaleType4KindE0ELNS_15FloatRoundStyleE2ESJ_EENS1_15EpilogueDefaultEEEEEvvEEEEvNT_6ParamsE,(.L_x_100 - _ZN7cutlass13device_kernelINS_4gemm6kernel13GemmUniversalIN4cute5tupleIJiiiiEEENS1_10collective13CollectiveMmaINS1_34MainloopSm90TmaGmmaWarpSpecializedILi11ENS5_IJNS4_1CILi1EEESB_SB_EEENS1_32KernelTmaWarpSpecializedPingpongEEENS5_IJNSA_ILi64EEENSA_ILi16EEENSA_ILi128EEEEEENS_6half_tENS5_IJlSB_lEEESJ_SK_NS4_8TiledMMAINS4_8MMA_AtomIJNS4_4SM904GMMA25MMA_64x16x16_F32F16F16_SSILNSO_5MajorE0ELSQ_0ELNSO_7ScaleInE1ELSR_1EEEEEENS4_6LayoutISC_NS5_IJNSA_ILi0EEESV_SV_EEEEENS5_IJNS4_10UnderscoreESY_SY_EEEEENS4_13SM90_TMA_LOADENS4_14ComposedLayoutINS4_7SwizzleILi3ELi4ELi3EEENS4_18smem_ptr_flag_bitsILi16EEENSU_INS5_IJNSA_ILi8EEESF_EEENS5_IJSF_SB_EEEEEEEvNS4_8identityES11_S1B_vS1C_EENS_8epilogue10collective6detail29Sm90TmaWarpSpecializedAdapterINS1F_15DefaultEpilogueISJ_SK_SK_NS1E_6thread17LinearCombinationISJ_Li1EffLNS1J_9ScaleType4KindE0ELNS_15FloatRoundStyleE2ESJ_EENS1_15EpilogueDefaultEEEEEvvEEEEvNT_6ParamsE)
        .other          _ZN7cutlass13device_kernelINS_4gemm6kernel13GemmUniversalIN4cute5tupleIJiiiiEEENS1_10collective13CollectiveMmaINS1_34MainloopSm90TmaGmmaWarpSpecializedILi11ENS5_IJNS4_1CILi1EEESB_SB_EEENS1_32KernelTmaWarpSpecializedPingpongEEENS5_IJNSA_ILi64EEENSA_ILi16EEENSA_ILi128EEEEEENS_6half_tENS5_IJlSB_lEEESJ_SK_NS4_8TiledMMAINS4_8MMA_AtomIJNS4_4SM904GMMA25MMA_64x16x16_F32F16F16_SSILNSO_5MajorE0ELSQ_0ELNSO_7ScaleInE1ELSR_1EEEEEENS4_6LayoutISC_NS5_IJNSA_ILi0EEESV_SV_EEEEENS5_IJNS4_10UnderscoreESY_SY_EEEEENS4_13SM90_TMA_LOADENS4_14ComposedLayoutINS4_7SwizzleILi3ELi4ELi3EEENS4_18smem_ptr_flag_bitsILi16EEENSU_INS5_IJNSA_ILi8EEESF_EEENS5_IJSF_SB_EEEEEEEvNS4_8identityES11_S1B_vS1C_EENS_8epilogue10collective6detail29Sm90TmaWarpSpecializedAdapterINS1F_15DefaultEpilogueISJ_SK_SK_NS1E_6thread17LinearCombinationISJ_Li1EffLNS1J_9ScaleType4KindE0ELNS_15FloatRoundStyleE2ESJ_EENS1_15EpilogueDefaultEEEEEvvEEEEvNT_6ParamsE,@"STO_CUDA_ENTRY STV_DEFAULT"
_ZN7cutlass13device_kernelINS_4gemm6kernel13GemmUniversalIN4cute5tupleIJiiiiEEENS1_10collective13CollectiveMmaINS1_34MainloopSm90TmaGmmaWarpSpecializedILi11ENS5_IJNS4_1CILi1EEESB_SB_EEENS1_32KernelTmaWarpSpecializedPingpongEEENS5_IJNSA_ILi64EEENSA_ILi16EEENSA_ILi128EEEEEENS_6half_tENS5_IJlSB_lEEESJ_SK_NS4_8TiledMMAINS4_8MMA_AtomIJNS4_4SM904GMMA25MMA_64x16x16_F32F16F16_SSILNSO_5MajorE0ELSQ_0ELNSO_7ScaleInE1ELSR_1EEEEEENS4_6LayoutISC_NS5_IJNSA_ILi0EEESV_SV_EEEEENS5_IJNS4_10UnderscoreESY_SY_EEEEENS4_13SM90_TMA_LOADENS4_14ComposedLayoutINS4_7SwizzleILi3ELi4ELi3EEENS4_18smem_ptr_flag_bitsILi16EEENSU_INS5_IJNSA_ILi8EEESF_EEENS5_IJSF_SB_EEEEEEEvNS4_8identityES11_S1B_vS1C_EENS_8epilogue10collective6detail29Sm90TmaWarpSpecializedAdapterINS1F_15DefaultEpilogueISJ_SK_SK_NS1E_6thread17LinearCombinationISJ_Li1EffLNS1J_9ScaleType4KindE0ELNS_15FloatRoundStyleE2ESJ_EENS1_15EpilogueDefaultEEEEEvvEEEEvNT_6ParamsE:
[----:B------:R-:W0:Y:S01]  /*0000*/  LDC R1, c[0x0][0x28] ;  /* 0x00000a00ff017b82 */ /* 0x000e220000000800 */
[----:B------:R-:W1:Y:S01]  /*0010*/  S2R R4, SR_TID.X ;  /* 0x0000000000047919 */ /* 0x000e620000002100 */
[----:B------:R-:W-:Y:S01]  /*0020*/  ELECT P0, URZ, PT ;  /* 0x00000000003f782f */ /* 0x000fe20003800000 */
[----:B------:R-:W-:Y:S01]  /*0030*/  BSSY B0, `(.L_x_0) ;  /* 0x000000f000007945 */ /* 0x000fe20003800000 */
[--C-:B-1----:R-:W-:Y:S02]  /*0040*/  SHF.R.U32.HI R0, RZ, 0x5, R4.reuse ;  /* 0x00000005ff007819 */ /* 0x102fe40000011604 */
[----:B------:R-:W-:-:S03]  /*0050*/  SHF.R.U32.HI R6, RZ, 0x7, R4 ;  /* 0x00000007ff067819 */ /* 0x000fc60000011604 */
[----:B------:R-:W1:Y:S04]  /*0060*/  SHFL.IDX PT, R2, R0, RZ, 0x1f ;  /* 0x00001fff00027589 */ /* 0x000e6800000e0000 */
[----:B------:R2:W3:Y:S01]  /*0070*/  SHFL.IDX PT, R8, R6, RZ, 0x1f ;  /* 0x00001fff06087589 */ /* 0x0004e200000e0000 */
[----:B-1----:R-:W-:-:S13]  /*0080*/  ISETP.NE.OR P0, PT, R2, RZ, !P0 ;  /* 0x000000ff0200720c */ /* 0x002fda0004705670 */
[----:B0-23--:R-:W-:Y:S05]  /*0090*/  @P0 BRA `(.L_x_1) ;  /* 0x0000000000200947 */ /* 0x00dfea0003800000 */
[----:B------:R-:W-:Y:S02]  /*00a0*/  ULDC.64 UR4, c[0x0][0x198] ;  /* 0x0000660000047ab9 */ /* 0x000fe40000000a00 */
[----:B------:R-:W-:Y:S02]  /*00b0*/  UIADD3 UR6, UP0, UR4, 0xf0, URZ ;  /* 0x000000f004067890 */ /* 0x000fe4000ff1e03f */
[----:B------:R-:W-:Y:S02]  /*00c0*/  UIADD3 UR4, UP1, UR4, 0x1f0, URZ ;  /* 0x000001f004047890 */ /* 0x000fe4000ff3e03f */
[----:B------:R-:W-:Y:S02]  /*00d0*/  UIADD3.X UR7, URZ, UR5, URZ, UP0, !UPT ;  /* 0x000000053f077290 */ /* 0x000fe400087fe43f */
[----:B------:R-:W-:-:S07]  /*00e0*/  UIADD3.X UR5, URZ, UR5, URZ, UP1, !UPT ;  /* 0x000000053f057290 */ /* 0x000fce0008ffe43f */
[----:B------:R0:W-:Y:S02]  /*00f0*/  UTMACCTL.PF [UR6] ;  /* 0x00000000060079b9 */ /* 0x0001e40008040000 */
[----:B------:R0:W-:Y:S02]  /*0100*/  UTMACCTL.PF [UR4] ;  /* 0x00000000040079b9 */ /* 0x0001e40008040000 */
[----:B0-----:R-:W-:Y:S01]  /*0110*/  NOP ;  /* 0x0000000000007918 */ /* 0x001fe20000000000 */
.L_x_1:
[----:B------:R-:W-:Y:S05]  /*0120*/  BSYNC B0 ;  /* 0x0000000000007941 */ /* 0x000fea0003800000 */
.L_x_0:
[----:B------:R-:W0:Y:S02]  /*0130*/  SHFL.IDX PT, R3, R0, RZ, 0x1f ;  /* 0x00001fff00037589 */ /* 0x000e2400000e0000 */
[----:B0-----:R-:W-:-:S13]  /*0140*/  ISETP.NE.AND P0, PT, R3, RZ, PT ;  /* 0x000000ff0300720c */ /* 0x001fda0003f05270 */
[----:B------:R-:W-:Y:S05]  /*0150*/  @P0 BRA `(.L_x_2) ;  /* 0x00000000009c0947 */ /* 0x000fea0003800000 */
[----:B------:R-:W-:Y:S01]  /*0160*/  ELECT P0, URZ, PT ;  /* 0x00000000003f782f */ /* 0x000fe20003800000 */
[----:B------:R-:W-:-:S12]  /*0170*/  BSSY B0, `(.L_x_2) ;  /* 0x0000025000007945 */ /* 0x000fd80003800000 */
[----:B------:R-:W-:Y:S05]  /*0180*/  @!P0 BRA `(.L_x_3) ;  /* 0x00000000008c8947 */ /* 0x000fea0003800000 */
[----:B------:R-:W0:Y:S01]  /*0190*/  S2UR UR8, SR_CgaCtaId ;  /* 0x00000000000879c3 */ /* 0x000e220000008800 */
[----:B------:R-:W-:Y:S01]  /*01a0*/  UMOV UR4, 0x400 ;  /* 0x0000040000047882 */ /* 0x000fe20000000000 */
[----:B------:R-:W-:Y:S01]  /*01b0*/  UMOV UR5, 0x1 ;  /* 0x0000000100057882 */ /* 0x000fe20000000000 */
[----:B------:R-:W-:Y:S02]  /*01c0*/  UMOV UR6, 0x80 ;  /* 0x0000008000067882 */ /* 0x000fe40000000000 */
[----:B------:R-:W-:-:S04]  /*01d0*/  UIADD3 UR6, -UR6, 0x100000, URZ ;  /* 0x0010000006067890 */ /* 0x000fc8000fffe13f */
[----:B------:R-:W-:Y:S02]  /*01e0*/  USHF.L.U32 UR7, UR6, 0xb, URZ ;  /* 0x0000000b06077899 */ /* 0x000fe4000800063f */
[----:B------:R-:W-:Y:S02]  /*01f0*/  USHF.L.U32 UR6, UR6, 0x1, URZ ;  /* 0x0000000106067899 */ /* 0x000fe4000800063f */
[----:B0-----:R-:W-:Y:S02]  /*0200*/  ULEA UR8, UR8, UR4, 0x18 ;  /* 0x0000000408087291 */ /* 0x001fe4000f8ec03f */
[----:B------:R-:W-:-:S04]  /*0210*/  UIADD3 UR4, -UR5, 0x100000, URZ ;  /* 0x0010000005047890 */ /* 0x000fc8000fffe13f */
[----:B------:R-:W-:Y:S02]  /*0220*/  USHF.L.U32 UR5, UR4, 0xb, URZ ;  /* 0x0000000b04057899 */ /* 0x000fe4000800063f */
[----:B------:R-:W-:Y:S01]  /*0230*/  USHF.L.U32 UR4, UR4, 0x1, URZ ;  /* 0x0000000104047899 */ /* 0x000fe2000800063f */
[----:B------:R-:W0:Y:S11]  /*0240*/  FENCE.VIEW.ASYNC.S ;  /* 0x00000000000073c6 */ /* 0x000e360000000000 */
[----:B0-----:R0:W1:Y:S01]  /*0250*/  SYNCS.EXCH.64 URZ, [UR8], UR4 ;  /* 0x00000004083f75b2 */ /* 0x0010620008000100 */
[----:B------:R0:W2:Y:S01]  /*0260*/  SYNCS.EXCH.64 URZ, [UR8+0x58], UR6 ;  /* 0x00005806083f75b2 */ /* 0x0000a20008000100 */
[----:B------:R0:W3:Y:S01]  /*0270*/  SYNCS.EXCH.64 URZ, [UR8+0x8], UR4 ;  /* 0x00000804083f75b2 */ /* 0x0000e20008000100 */
[----:B------:R0:W4:Y:S01]  /*0280*/  SYNCS.EXCH.64 URZ, [UR8+0x60], UR6 ;  /* 0x00006006083f75b2 */ /* 0x0001220008000100 */
[----:B------:R0:W0:Y:S01]  /*0290*/  SYNCS.EXCH.64 URZ, [UR8+0x10], UR4 ;  /* 0x00001004083f75b2 */ /* 0x0000220008000100 */
        /* <DEDUP_REMOVED lines=17> */
[----:B------:R-:W-:Y:S01]  /*03b0*/  NOP ;  /* 0x0000000000007918 */ /* 0x000fe20000000000 */
.L_x_3:
[----:B0-----:R-:W-:Y:S05]  /*03c0*/  BSYNC B0 ;  /* 0x0000000000007941 */ /* 0x001fea0003800000 */
.L_x_2:
[----:B------:R-:W0:Y:S01]  /*03d0*/  SHFL.IDX PT, R5, R0, RZ, 0x1f ;  /* 0x00001fff00057589 */ /* 0x000e2200000e0000 */
[----:B------:R-:W-:Y:S01]  /*03e0*/  ELECT P0, URZ, PT ;  /* 0x00000000003f782f */ /* 0x000fe20003800000 */
[----:B------:R-:W-:Y:S01]  /*03f0*/  NOP ;  /* 0x0000000000007918 */ /* 0x000fe20000000000 */
[----:B------:R-:W-:Y:S01]  /*0400*/  ELECT P1, URZ, PT ;  /* 0x00000000003f782f */ /* 0x000fe20003820000 */
[----:B------:R-:W5:Y:S01]  /*0410*/  SHFL.IDX PT, R3, R0, RZ, 0x1f ;  /* 0x00001fff00037589 */ /* 0x000f6200000e0000 */
[----:B------:R-:W-:Y:S01]  /*0420*/  UMOV UR4, 0x20 ;  /* 0x0000002000047882 */ /* 0x000fe20000000000 */
[----:B------:R-:W-:Y:S01]  /*0430*/  UMOV UR11, 0x80 ;  /* 0x00000080000b7882 */ /* 0x000fe20000000000 */
[----:B------:R-:W-:Y:S01]  /*0440*/  NOP ;  /* 0x0000000000007918 */ /* 0x000fe20000000000 */
[----:B------:R-:W1:Y:S01]  /*0450*/  SHFL.IDX PT, R6, R6, RZ, 0x1f ;  /* 0x00001fff06067589 */ /* 0x000e6200000e0000 */
[C---:B------:R-:W-:Y:S01]  /*0460*/  VIADD R37, R8.reuse, 0xffffffff ;  /* 0xffffffff08257836 */ /* 0x040fe20000000000 */
[----:B------:R-:W-:Y:S01]  /*0470*/  ULDC.64 UR36, c[0x0][0x208] ;  /* 0x0000820000247ab9 */ /* 0x000fe20000000a00 */
[----:B------:R-:W-:-:S03]  /*0480*/  ISETP.NE.AND P2, PT, R8, RZ, PT ;  /* 0x000000ff0800720c */ /* 0x000fc60003f45270 */
[----:B------:R-:W-:Y:S02]  /*0490*/  ISETP.GE.U32.AND P3, PT, R37, 0x2, PT ;  /* 0x000000022500780c */ /* 0x000fe40003f66070 */
[----:B0-----:R-:W-:Y:S02]  /*04a0*/  ISETP.NE.OR P0, PT, R5, RZ, !P0 ;  /* 0x000000ff0500720c */ /* 0x001fe40004705670 */
[----:B-----5:R-:W-:Y:S02]  /*04b0*/  ISETP.NE.OR P1, PT, R3, RZ, !P1 ;  /* 0x000000ff0300720c */ /* 0x020fe40004f25670 */
[----:B------:R-:W-:Y:S02]  /*04c0*/  SHF.R.S32.HI R3, RZ, 0x1f, R2 ;  /* 0x0000001fff037819 */ /* 0x000fe40000011402 */
[----:B-1----:R-:W-:Y:S02]  /*04d0*/  R2UR UR43, R6 ;  /* 0x00000000062b72ca */ /* 0x002fe400000e0000 */
[----:B------:R-:W-:-:S05]  /*04e0*/  LEA.HI R3, R3, R2, RZ, 0x2 ;  /* 0x0000000203037211 */ /* 0x000fca00078f10ff */
[----:B------:R-:W-:Y:S01]  /*04f0*/  VOTEU.ALL UP0, P0 ;  /* 0x00000000003f7886 */ /* 0x000fe20000000000 */
[----:B------:R-:W-:Y:S01]  /*0500*/  LOP3.LUT R3, R3, 0xfffffffc, RZ, 0xc0, !PT ;  /* 0xfffffffc03037812 */ /* 0x000fe200078ec0ff */
[----:B------:R-:W-:-:S03]  /*0510*/  VOTEU.ALL UP1, P1 ;  /* 0x00000000003f7886 */ /* 0x000fc60000820000 */
[----:B------:R-:W0:Y:S01]  /*0520*/  @!UP0 S2UR UR7, SR_CgaCtaId ;  /* 0x00000000000789c3 */ /* 0x000e220000008800 */
[----:B------:R-:W-:Y:S01]  /*0530*/  @!UP0 UMOV UR6, 0x400 ;  /* 0x0000040000068882 */ /* 0x000fe20000000000 */
[----:B------:R-:W-:-:S04]  /*0540*/  @!UP0 UIADD3 UR4, -UR4, 0x100000, URZ ;  /* 0x0010000004048890 */ /* 0x000fc8000fffe13f */
[----:B------:R-:W-:Y:S02]  /*0550*/  @!UP0 USHF.L.U32 UR5, UR4, 0xb, URZ ;  /* 0x0000000b04058899 */ /* 0x000fe4000800063f */
[----:B------:R-:W-:Y:S01]  /*0560*/  @!UP0 USHF.L.U32 UR4, UR4, 0x1, URZ ;  /* 0x0000000104048899 */ /* 0x000fe2000800063f */
[----:B------:R-:W-:Y:S01]  /*0570*/  IMAD.IADD R5, R2, 0x1, -R3 ;  /* 0x0000000102057824 */ /* 0x000fe200078e0a03 */
[----:B------:R-:W-:Y:S01]  /*0580*/  @!UP1 UMOV UR9, 0x400 ;  /* 0x0000040000099882 */ /* 0x000fe20000000000 */
[----:B------:R-:W-:Y:S01]  /*0590*/  VOTEU.ALL UP2, P1 ;  /* 0x00000000003f7886 */ /* 0x000fe20000840000 */
[----:B------:R-:W-:Y:S01]  /*05a0*/  VOTEU.ALL UP3, P1 ;  /* 0x00000000003f7886 */ /* 0x000fe20000860000 */
[----:B------:R-:W-:Y:S01]  /*05b0*/  VOTEU.ALL UP4, P1 ;  /* 0x00000000003f7886 */ /* 0x000fe20000880000 */
[----:B------:R-:W1:Y:S01]  /*05c0*/  @!UP1 S2UR UR10, SR_CgaCtaId ;  /* 0x00000000000a99c3 */ /* 0x000e620000008800 */
[----:B------:R-:W-:Y:S01]  /*05d0*/  VOTEU.ALL UP5, P1 ;  /* 0x00000000003f7886 */ /* 0x000fe200008a0000 */
[----:B------:R-:W-:-:S04]  /*05e0*/  SHF.R.S32.HI R3, RZ, 0x1f, R4 ;  /* 0x0000001fff037819 */ /* 0x000fc80000011404 */
[----:B------:R-:W-:-:S04]  /*05f0*/  LEA.HI R3, R3, R4, RZ, 0x7 ;  /* 0x0000000403037211 */ /* 0x000fc800078f38ff */
[----:B------:R-:W-:-:S05]  /*0600*/  LOP3.LUT R3, R3, 0xffffff80, RZ, 0xc0, !PT ;  /* 0xffffff8003037812 */ /* 0x000fca00078ec0ff */
[----:B------:R-:W-:Y:S01]  /*0610*/  IMAD.IADD R3, R4, 0x1, -R3 ;  /* 0x0000000104037824 */ /* 0x000fe200078e0a03 */
[----:B0-----:R-:W-:Y:S02]  /*0620*/  @!UP0 ULEA UR8, UR7, UR6, 0x18 ;  /* 0x0000000607088291 */ /* 0x001fe4000f8ec03f */
[----:B------:R-:W-:-:S04]  /*0630*/  @!UP1 UIADD3 UR6, -UR11, 0x100000, URZ ;  /* 0x001000000b069890 */ /* 0x000fc8000fffe13f */
[----:B------:R-:W-:Y:S02]  /*0640*/  @!UP1 USHF.L.U32 UR7, UR6, 0xb, URZ ;  /* 0x0000000b06079899 */ /* 0x000fe4000800063f */
[----:B------:R-:W-:Y:S01]  /*0650*/  @!UP1 USHF.L.U32 UR6, UR6, 0x1, URZ ;  /* 0x0000000106069899 */ /* 0x000fe2000800063f */
[----:B------:R-:W-:Y:S01]  /*0660*/  VOTEU.ALL UP0, P0 ;  /* 0x00000000003f7886 */ /* 0x000fe20000000000 */
[----:B-1----:R-:W-:Y:S01]  /*0670*/  @!UP1 ULEA UR9, UR10, UR9, 0x18 ;  /* 0x000000090a099291 */ /* 0x002fe2000f8ec03f */
[----:B------:R-:W-:Y:S02]  /*0680*/  VOTEU.ALL UP1, P0 ;  /* 0x00000000003f7886 */ /* 0x000fe40000020000 */
[----:B------:R-:W-:Y:S01]  /*0690*/  ULDC.64 UR10, c[0x0][0x598] ;  /* 0x00016600000a7ab9 */ /* 0x000fe20000000a00 */
[----:B------:R-:W-:Y:S01]  /*06a0*/  ISETP.NE.AND P0, PT, R5, 0x3, PT ;  /* 0x000000030500780c */ /* 0x000fe20003f05270 */
[----:B------:R-:W0:Y:S02]  /*06b0*/  FENCE.VIEW.ASYNC.S ;  /* 0x00000000000073c6 */ /* 0x000e240000000000 */
[----:B0-----:R0:W2:Y:S01]  /*06c0*/  @!UP0 SYNCS.EXCH.64 URZ, [UR8+0xe0], UR4 ;  /* 0x0000e004083f85b2 */ /* 0x0010a20008000100 */
[----:B------:R-:W-:-:S02]  /*06d0*/  ISETP.NE.U32.AND P1, PT, RZ, UR10, PT ;  /* 0x0000000aff007c0c */ /* 0x000fc4000bf25070 */
[----:B------:R-:W-:Y:S02]  /*06e0*/  ISETP.EQ.OR P0, PT, R5, RZ, !P0 ;  /* 0x000000ff0500720c */ /* 0x000fe40004702670 */
[----:B------:R-:W-:Y:S02]  /*06f0*/  ISETP.NE.AND.EX P1, PT, RZ, UR11, PT, P1 ;  /* 0x0000000bff007c0c */ /* 0x000fe4000bf25310 */
[----:B------:R-:W-:-:S04]  /*0700*/  ISETP.EQ.AND P0, PT, R8, RZ, P0 ;  /* 0x000000ff0800720c */ /* 0x000fc80000702270 */
[----:B------:R-:W-:-:S04]  /*0710*/  SEL R18, RZ, 0x1, !P0 ;  /* 0x00000001ff127807 */ /* 0x000fc80004000000 */
[----:B------:R-:W-:Y:S01]  /*0720*/  SEL R18, R18, 0x2, P3 ;  /* 0x0000000212127807 */ /* 0x000fe20001800000 */
[----:B------:R0:W2:Y:S01]  /*0730*/  @!UP1 SYNCS.EXCH.64 URZ, [UR8+0xe8], UR4 ;  /* 0x0000e804083f95b2 */ /* 0x0000a20008000100 */
[----:B------:R-:W-:Y:S01]  /*0740*/  NOP ;  /* 0x0000000000007918 */ /* 0x000fe20000000000 */
[----:B------:R0:W2:Y:S01]  /*0750*/  @!UP2 SYNCS.EXCH.64 URZ, [UR9+0xc0], UR6 ;  /* 0x0000c006093fa5b2 */ /* 0x0000a20008000100 */
[----:B------:R0:W2:Y:S01]  /*0760*/  @!UP3 SYNCS.EXCH.64 URZ, [UR9+0xc8], UR6 ;  /* 0x0000c806093fb5b2 */ /* 0x0000a20008000100 */
[----:B------:R0:W2:Y:S01]  /*0770*/  @!UP4 SYNCS.EXCH.64 URZ, [UR9+0xd0], UR6 ;  /* 0x0000d006093fc5b2 */ /* 0x0000a20008000100 */
[----:B------:R0:W2:Y:S01]  /*0780*/  @!UP5 SYNCS.EXCH.64 URZ, [UR9+0xd8], UR6 ;  /* 0x0000d806093fd5b2 */ /* 0x0000a20008000100 */
[----:B------:R-:W-:Y:S01]  /*0790*/  NOP ;  /* 0x0000000000007918 */ /* 0x000fe20000000000 */
[----:B--234-:R-:W-:Y:S06]  /*07a0*/  BAR.SYNC.DEFER_BLOCKING 0x0 ;  /* 0x0000000000007b1d */ /* 0x01cfec0000010000 */
[----:B0-----:R-:W-:Y:S05]  /*07b0*/  @!P1 BRA `(.L_x_4) ;  /* 0x00000000001c9947 */ /* 0x001fea0003800000 */
[----:B------:R-:W0:Y:S02]  /*07c0*/  LDC.64 R6, c[0x0][0x598] ;  /* 0x00016600ff067b82 */ /* 0x000e240000000a00 */
[----:B0-----:R-:W2:Y:S02]  /*07d0*/  LDG.E.64 R6, desc[UR36][R6.64] ;  /* 0x0000002406067981 */ /* 0x001ea4000c1e1b00 */
[----:B--2---:R-:W-:-:S04]  /*07e0*/  ISETP.NE.U32.AND P0, PT, R6, RZ, PT ;  /* 0x000000ff0600720c */ /* 0x004fc80003f05070 */
[----:B------:R-:W-:-:S13]  /*07f0*/  ISETP.NE.AND.EX P0, PT, R7, RZ, PT, P0 ;  /* 0x000000ff0700720c */ /* 0x000fda0003f05300 */
[----:B------:R-:W-:Y:S05]  /*0800*/  @!P0 BRA `(.L_x_4) ;  /* 0x0000000000088947 */ /* 0x000fea0003800000 */
[----:B------:R1:W5:Y:S01]  /*0810*/  LD.E R34, desc[UR36][R6.64] ;  /* 0x0000002406227980 */ /* 0x000362000c101900 */
[----:B------:R-:W-:Y:S05]  /*0820*/  BRA `(.L_x_5) ;  /* 0x0000000000247947 */ /* 0x000fea0003800000 */
.L_x_4:
[----:B------:R-:W-:Y:S02]  /*0830*/  ULDC.64 UR4, c[0x0][0x588] ;  /* 0x0001620000047ab9 */ /* 0x000fe40000000a00 */
[----:B------:R-:W-:-:S04]  /*0840*/  ISETP.NE.U32.AND P0, PT, RZ, UR4, PT ;  /* 0x00000004ff007c0c */ /* 0x000fc8000bf05070 */
[----:B------:R-:W-:-:S13]  /*0850*/  ISETP.NE.AND.EX P0, PT, RZ, UR5, PT, P0 ;  /* 0x00000005ff007c0c */ /* 0x000fda000bf05300 */
[----:B------:R-:W-:Y:S05]  /*0860*/  @!P0 BRA `(.L_x_6) ;  /* 0x00000000000c8947 */ /* 0x000fea0003800000 */
[----:B------:R-:W0:Y:S02]  /*0870*/  LDC.64 R34, c[0x0][0x588] ;  /* 0x00016200ff227b82 */ /* 0x000e240000000a00 */
[----:B0-----:R0:W5:Y:S01]  /*0880*/  LDG.E R34, desc[UR36][R34.64] ;  /* 0x0000002422227981 */ /* 0x001162000c1e1900 */
[----:B------:R-:W-:Y:S05]  /*0890*/  BRA `(.L_x_5) ;  /* 0x0000000000087947 */ /* 0x000fea0003800000 */
.L_x_6:
[----:B------:R-:W-:Y:S02]  /*08a0*/  ULDC UR4, c[0x0][0x580] ;  /* 0x0001600000047ab9 */ /* 0x000fe40000000800 */
[----:B------:R-:W-:-:S07]  /*08b0*/  IMAD.U32 R34, RZ, RZ, UR4 ;  /* 0x00000004ff227e24 */ /* 0x000fce000f8e00ff */
.L_x_5:
[----:B------:R-:W-:Y:S02]  /*08c0*/  ULDC.64 UR4, c[0x0][0x5a0] ;  /* 0x0001680000047ab9 */ /* 0x000fe40000000a00 */
[----:B------:R-:W-:-:S04]  /*08d0*/  ISETP.NE.U32.AND P0, PT, RZ, UR4, PT ;  /* 0x00000004ff007c0c */ /* 0x000fc8000bf05070 */
[----:B------:R-:W-:-:S13]  /*08e0*/  ISETP.NE.AND.EX P0, PT, RZ, UR5, PT, P0 ;  /* 0x00000005ff007c0c */ /* 0x000fda000bf05300 */
[----:B------:R-:W-:Y:S05]  /*08f0*/  @!P0 BRA `(.L_x_7) ;  /* 0x00000000001c8947 */ /* 0x000fea0003800000 */
[----:B-1----:R-:W1:Y:S02]  /*0900*/  LDC.64 R6, c[0x0][0x5a0] ;  /* 0x00016800ff067b82 */ /* 0x002e640000000a00 */
[----:B-1----:R-:W2:Y:S02]  /*0910*/  LDG.E.64 R6, desc[UR36][R6.64] ;  /* 0x0000002406067981 */ /* 0x002ea4000c1e1b00 */
[----:B--2---:R-:W-:-:S04]  /*0920*/  ISETP.NE.U32.AND P0, PT, R6, RZ, PT ;  /* 0x000000ff0600720c */ /* 0x004fc80003f05070 */
[----:B------:R-:W-:-:S13]  /*0930*/  ISETP.NE.AND.EX P0, PT, R7, RZ, PT, P0 ;  /* 0x000000ff0700720c */ /* 0x000fda0003f05300 */
[----:B------:R-:W-:Y:S05]  /*0940*/  @!P0 BRA `(.L_x_7) ;  /* 0x0000000000088947 */ /* 0x000fea0003800000 */
[----:B0-----:R2:W5:Y:S01]  /*0950*/  LD.E R35, desc[UR36][R6.64] ;  /* 0x0000002406237980 */ /* 0x001562000c101900 */
[----:B------:R-:W-:Y:S05]  /*0960*/  BRA `(.L_x_8) ;  /* 0x0000000000247947 */ /* 0x000fea0003800000 */
.L_x_7:
[----:B------:R-:W-:Y:S02]  /*0970*/  ULDC.64 UR4, c[0x0][0x590] ;  /* 0x0001640000047ab9 */ /* 0x000fe40000000a00 */
[----:B------:R-:W-:-:S04]  /*0980*/  ISETP.NE.U32.AND P0, PT, RZ, UR4, PT ;  /* 0x00000004ff007c0c */ /* 0x000fc8000bf05070 */
[----:B------:R-:W-:-:S13]  /*0990*/  ISETP.NE.AND.EX P0, PT, RZ, UR5, PT, P0 ;  /* 0x00000005ff007c0c */ /* 0x000fda000bf05300 */
[----:B------:R-:W-:Y:S05]  /*09a0*/  @!P0 BRA `(.L_x_9) ;  /* 0x00000000000c8947 */ /* 0x000fea0003800000 */
[----:B-1----:R-:W0:Y:S02]  /*09b0*/  LDC.64 R6, c[0x0][0x590] ;  /* 0x00016400ff067b82 */ /* 0x002e240000000a00 */
[----:B0-----:R0:W5:Y:S01]  /*09c0*/  LDG.E R35, desc[UR36][R6.64] ;  /* 0x0000002406237981 */ /* 0x001162000c1e1900 */
[----:B------:R-:W-:Y:S05]  /*09d0*/  BRA `(.L_x_8) ;  /* 0x0000000000087947 */ /* 0x000fea0003800000 */
.L_x_9:
[----:B------:R-:W-:Y:S02]  /*09e0*/  ULDC UR4, c[0x0][0x584] ;  /* 0x0001610000047ab9 */ /* 0x000fe40000000800 */
[----:B0-----:R-:W-:-:S07]  /*09f0*/  IMAD.U32 R35, RZ, RZ, UR4 ;  /* 0x00000004ff237e24 */ /* 0x001fce000f8e00ff */
.L_x_8:
[----:B------:R-:W3:Y:S01]  /*0a00*/  LDC R23, c[0x0][0x65c] ;  /* 0x00019700ff177b82 */ /* 0x000ee20000000800 */
[----:B------:R-:W4:Y:S01]  /*0a10*/  S2R R14, SR_CTAID.Y ;  /* 0x00000000000e7919 */ /* 0x000f220000002600 */
[----:B------:R-:W-:Y:S01]  /*0a20*/  ULDC UR6, c[0x0][0x28c] ;  /* 0x0000a30000067ab9 */ /* 0x000fe20000000800 */
[----:B------:R-:W-:Y:S01]  /*0a30*/  ISETP.NE.AND P0, PT, R8, 0x2, PT ;  /* 0x000000020800780c */ /* 0x000fe20003f05270 */
[----:B------:R-:W-:Y:S01]  /*0a40*/  UIADD3 UR6, UR6, 0x7f, URZ ;  /* 0x0000007f06067890 */ /* 0x000fe2000fffe03f */
[----:B012---:R-:W0:Y:S01]  /*0a50*/  S2R R6, SR_CTAID.X ;  /* 0x0000000000067919 */ /* 0x007e220000002500 */
[----:B------:R-:W-:Y:S01]  /*0a60*/  UMOV UR38, URZ ;  /* 0x0000003f00267c82 */ /* 0x000fe20008000000 */
[----:B------:R-:W-:Y:S01]  /*0a70*/  UMOV UR39, URZ ;  /* 0x0000003f00277c82 */ /* 0x000fe20008000000 */
[----:B------:R-:W-:Y:S01]  /*0a80*/  USHF.R.S32.HI UR7, URZ, 0x1f, UR6 ;  /* 0x0000001f3f077899 */ /* 0x000fe20008011406 */
[----:B------:R-:W-:-:S03]  /*0a90*/  ULDC.64 UR8, c[0x0][0x650] ;  /* 0x0001940000087ab9 */ /* 0x000fc60000000a00 */
[----:B------:R-:W-:-:S04]  /*0aa0*/  ULEA.HI UR7, UR7, UR6, URZ, 0x7 ;  /* 0x0000000607077291 */ /* 0x000fc8000f8f383f */
[----:B------:R-:W-:Y:S01]  /*0ab0*/  USHF.R.S32.HI UR40, URZ, 0x7, UR7 ;  /* 0x000000073f287899 */ /* 0x000fe20008011407 */
[----:B---3--:R-:W-:-:S04]  /*0ac0*/  ISETP.NE.AND P1, PT, R23, 0x1, PT ;  /* 0x000000011700780c */ /* 0x008fc80003f25270 */
[----:B------:R-:W-:-:S09]  /*0ad0*/  P2R R0, PR, RZ, 0x2 ;  /* 0x00000002ff007803 */ /* 0x000fd20000000000 */
[----:B------:R-:W0:Y:S01]  /*0ae0*/  @P1 LDC R7, c[0x0][0x10] ;  /* 0x00000400ff071b82 */ /* 0x000e220000000800 */
[----:B----4-:R-:W-:Y:S02]  /*0af0*/  @P1 IMAD.MOV.U32 R8, RZ, RZ, R14 ;  /* 0x000000ffff081224 */ /* 0x010fe400078e000e */
[----:B------:R-:W-:Y:S02]  /*0b00*/  @P1 IMAD.MOV.U32 R9, RZ, RZ, RZ ;  /* 0x000000ffff091224 */ /* 0x000fe400078e00ff */
[----:B------:R-:W-:-:S03]  /*0b10*/  @P1 IMAD.MOV.U32 R19, RZ, RZ, RZ ;  /* 0x000000ffff131224 */ /* 0x000fc600078e00ff */
[----:B------:R-:W1:Y:S01]  /*0b20*/  @!P1 LDC R11, c[0x0][0xc] ;  /* 0x00000300ff0b9b82 */ /* 0x000e620000000800 */
[----:B------:R-:W-:Y:S01]  /*0b30*/  ULDC UR4, c[0x0][0xc] ;  /* 0x0000030000047ab9 */ /* 0x000fe20000000800 */
[----:B------:R-:W-:Y:S02]  /*0b40*/  ULDC UR5, c[0x0][0x10] ;  /* 0x0000040000057ab9 */ /* 0x000fe40000000800 */
[----:B------:R-:W-:-:S04]  /*0b50*/  UIMAD.WIDE.U32 UR4, UR4, UR5, URZ ;  /* 0x00000005040472a5 */ /* 0x000fc8000f8e003f */
[----:B------:R-:W2:Y:S01]  /*0b60*/  LDC R16, c[0x0][0x14] ;  /* 0x00000500ff107b82 */ /* 0x000ea20000000800 */
[----:B0-----:R-:W-:-:S04]  /*0b70*/  @P1 IMAD.WIDE.U32 R8, R6, R7, R8 ;  /* 0x0000000706081225 */ /* 0x001fc800078e0008 */
[----:B------:R-:W-:Y:S02]  /*0b80*/  IMAD.MOV.U32 R7, RZ, RZ, RZ ;  /* 0x000000ffff077224 */ /* 0x000fe400078e00ff */
[----:B------:R-:W-:Y:S02]  /*0b90*/  @P1 IMAD.IADD R19, R9, 0x1, R19 ;  /* 0x0000000109131824 */ /* 0x000fe400078e0213 */
[----:B------:R-:W-:Y:S02]  /*0ba0*/  @P1 IMAD.MOV.U32 R22, RZ, RZ, R8 ;  /* 0x000000ffff161224 */ /* 0x000fe400078e0008 */
[----:B-1----:R-:W-:-:S04]  /*0bb0*/  @!P1 IMAD.WIDE.U32 R8, R11, R14, R6 ;  /* 0x0000000e0b089225 */ /* 0x002fc800078e0006 */
[----:B------:R-:W-:Y:S02]  /*0bc0*/  @!P1 IMAD.MOV.U32 R22, RZ, RZ, R8 ;  /* 0x000000ffff169224 */ /* 0x000fe400078e0008 */
[C---:B--2---:R-:W-:Y:S02]  /*0bd0*/  IMAD R11, R16.reuse, UR5, RZ ;  /* 0x00000005100b7c24 */ /* 0x044fe4000f8e02ff */
[----:B------:R-:W-:-:S04]  /*0be0*/  IMAD.WIDE.U32 R16, R16, UR4, RZ ;  /* 0x0000000410107c25 */ /* 0x000fc8000f8e00ff */
[----:B------:R-:W-:Y:S02]  /*0bf0*/  @!P1 IMAD.MOV.U32 R19, RZ, RZ, R9 ;  /* 0x000000ffff139224 */ /* 0x000fe400078e0009 */
[----:B------:R-:W-:Y:S01]  /*0c00*/  IMAD.IADD R0, R17, 0x1, R11 ;  /* 0x0000000111007824 */ /* 0x000fe200078e020b */
[----:B------:R-:W-:Y:S06]  /*0c10*/  @P0 BRA `(.L_x_10) ;  /* 0x0000000000200947 */ /* 0x000fec0003800000 */
[----:B------:R-:W-:Y:S01]  /*0c20*/  UISETP.GE.U32.AND UP0, UPT, UR40, 0xb, UPT ;  /* 0x0000000b2800788c */ /* 0x000fe2000bf06070 */
[----:B------:R-:W-:Y:S01]  /*0c30*/  IADD3 R22, P0, R22, R16, RZ ;  /* 0x0000001016167210 */ /* 0x000fe20007f1e0ff */
[----:B------:R-:W-:Y:S01]  /*0c40*/  UIMAD.WIDE.U32 UR4, UR40, -0x45d1745d, URZ ;  /* 0xba2e8ba3280478a5 */ /* 0x000fe2000f8e003f */
[----:B------:R-:W-:-:S03]  /*0c50*/  UMOV UR39, URZ ;  /* 0x0000003f00277c82 */ /* 0x000fc60008000000 */
[----:B------:R-:W-:Y:S01]  /*0c60*/  USHF.R.U32.HI UR4, URZ, 0x3, UR5 ;  /* 0x000000033f047899 */ /* 0x000fe20008011605 */
[----:B------:R-:W-:-:S03]  /*0c70*/  IMAD.X R19, R0, 0x1, R19, P0 ;  /* 0x0000000100137824 */ /* 0x000fc600000e0613 */
[----:B------:R-:W-:Y:S02]  /*0c80*/  UIMAD UR38, UR4, -0xb, UR40 ;  /* 0xfffffff5042678a4 */ /* 0x000fe4000f8e0228 */
[----:B------:R-:W-:-:S12]  /*0c90*/  @UP0 ULOP3.LUT UR39, UR4, 0x1, URZ, 0xc0, !UPT ;  /* 0x0000000104270892 */ /* 0x000fd8000f8ec03f */
.L_x_10:
[----:B------:R-:W-:Y:S01]  /*0ca0*/  ISETP.GE.U32.AND P0, PT, R22, UR8, PT ;  /* 0x0000000816007c0c */ /* 0x000fe2000bf06070 */
[----:B------:R-:W-:Y:S01]  /*0cb0*/  IMAD.MOV.U32 R32, RZ, RZ, -0x1 ;  /* 0xffffffffff207424 */ /* 0x000fe200078e00ff */
[----:B------:R-:W-:Y:S01]  /*0cc0*/  PRMT R8, RZ, 0x7610, R8 ;  /* 0x00007610ff087816 */ /* 0x000fe20000000008 */
[----:B------:R-:W-:Y:S01]  /*0cd0*/  IMAD.MOV.U32 R2, RZ, RZ, -0x1 ;  /* 0xffffffffff027424 */ /* 0x000fe200078e00ff */
[----:B------:R-:W-:Y:S01]  /*0ce0*/  ISETP.GE.U32.AND.EX P0, PT, R19, UR9, PT, P0 ;  /* 0x0000000913007c0c */ /* 0x000fe2000bf06100 */
[----:B------:R-:W-:-:S12]  /*0cf0*/  IMAD.MOV.U32 R33, RZ, RZ, -0x1 ;  /* 0xffffffffff217424 */ /* 0x000fd800078e00ff */
[----:B------:R-:W-:Y:S05]  /*0d00*/  @P0 BRA `(.L_x_11) ;  /* 0x00000004005c0947 */ /* 0x000fea0003800000 */
[----:B------:R-:W0:Y:S01]  /*0d10*/  LDC.64 R20, c[0x0][0x628] ;  /* 0x00018a00ff147b82 */ /* 0x000e220000000a00 */
[----:B------:R-:W-:Y:S02]  /*0d20*/  IMAD.MOV.U32 R8, RZ, RZ, R22 ;  /* 0x000000ffff087224 */ /* 0x000fe400078e0016 */
[----:B------:R-:W-:-:S05]  /*0d30*/  IMAD.MOV.U32 R9, RZ, RZ, R19 ;  /* 0x000000ffff097224 */ /* 0x000fca00078e0013 */
[----:B------:R-:W1:Y:S08]  /*0d40*/  LDC R2, c[0x0][0x630] ;  /* 0x00018c00ff027b82 */ /* 0x000e700000000800 */
[----:B------:R-:W2:Y:S01]  /*0d50*/  LDC.64 R24, c[0x0][0x620] ;  /* 0x00018800ff187b82 */ /* 0x000ea20000000a00 */
[----:B0-----:R-:W-:-:S04]  /*0d60*/  ISETP.NE.U32.AND P0, PT, R20, RZ, PT ;  /* 0x000000ff1400720c */ /* 0x001fc80003f05070 */
[----:B------:R-:W-:-:S13]  /*0d70*/  ISETP.NE.AND.EX P0, PT, R21, RZ, PT, P0 ;  /* 0x000000ff1500720c */ /* 0x000fda0003f05300 */
[----:B-12---:R-:W-:Y:S05]  /*0d80*/  @!P0 BRA `(.L_x_12) ;  /* 0x0000000000288947 */ /* 0x006fea0003800000 */
[----:B------:R-:W0:Y:S02]  /*0d90*/  LDC R13, c[0x0][0x634] ;  /* 0x00018d00ff0d7b82 */ /* 0x000e240000000800 */
[----:B0-----:R-:W-:-:S05]  /*0da0*/  IADD3 R13, P0, R22, R13, RZ ;  /* 0x0000000d160d7210 */ /* 0x001fca0007f1e0ff */
[----:B------:R-:W-:-:S04]  /*0db0*/  IMAD.X R15, RZ, RZ, R19, P0 ;  /* 0x000000ffff0f7224 */ /* 0x000fc800000e0613 */
[----:B------:R-:W-:-:S04]  /*0dc0*/  IMAD.WIDE.U32 R8, R15, R20, RZ ;  /* 0x000000140f087225 */ /* 0x000fc800078e00ff */
[----:B------:R-:W-:-:S04]  /*0dd0*/  IMAD.WIDE.U32 R10, P0, R13, R21, R8 ;  /* 0x000000150d0a7225 */ /* 0x000fc80007800008 */
[----:B------:R-:W-:-:S04]  /*0de0*/  IMAD.WIDE.U32 R8, R13, R20, RZ ;  /* 0x000000140d087225 */ /* 0x000fc800078e00ff */
[----:B------:R-:W-:Y:S01]  /*0df0*/  IMAD.X R13, RZ, RZ, RZ, P0 ;  /* 0x000000ffff0d7224 */ /* 0x000fe200000e06ff */
[----:B------:R-:W-:Y:S01]  /*0e00*/  IADD3 RZ, P0, R9, R10, RZ ;  /* 0x0000000a09ff7210 */ /* 0x000fe20007f1e0ff */
[----:B------:R-:W-:-:S04]  /*0e10*/  IMAD.MOV.U32 R12, RZ, RZ, R11 ;  /* 0x000000ffff0c7224 */ /* 0x000fc800078e000b */
[----:B------:R-:W-:-:S08]  /*0e20*/  IMAD.WIDE.U32.X R8, R15, R21, R12, P0 ;  /* 0x000000150f087225 */ /* 0x000fd000000e040c */
.L_x_12:
[-CC-:B------:R-:W-:Y:S01]  /*0e30*/  SHF.R.U64 R33, R8, R2.reuse, R9.reuse ;  /* 0x0000000208217219 */ /* 0x180fe20000001209 */
[----:B------:R-:W0:Y:S01]  /*0e40*/  LDC R12, c[0x0][0x618] ;  /* 0x00018600ff0c7b82 */ /* 0x000e220000000800 */
[----:B------:R-:W-:Y:S01]  /*0e50*/  SHF.R.U32.HI R7, RZ, R2, R9 ;  /* 0x00000002ff077219 */ /* 0x000fe20000011609 */
[----:B------:R-:W-:Y:S01]  /*0e60*/  IMAD.MOV.U32 R8, RZ, RZ, R22 ;  /* 0x000000ffff087224 */ /* 0x000fe200078e0016 */
[----:B------:R-:W-:Y:S01]  /*0e70*/  IADD3 R11, P0, RZ, -R33, RZ ;  /* 0x80000021ff0b7210 */ /* 0x000fe20007f1e0ff */
[----:B------:R-:W-:Y:S01]  /*0e80*/  IMAD.MOV.U32 R9, RZ, RZ, R19 ;  /* 0x000000ffff097224 */ /* 0x000fe200078e0013 */
[----:B------:R-:W-:Y:S01]  /*0e90*/  I2FP.F32.U32 R2, R6 ;  /* 0x0000000600027245 */ /* 0x000fe20000201000 */
[----:B------:R-:W-:Y:S02]  /*0ea0*/  ULDC UR4, c[0x0][0x150] ;  /* 0x0000540000047ab9 */ /* 0x000fe40000000800 */
[----:B------:R-:W1:Y:S01]  /*0eb0*/  LDC.64 R28, c[0x0][0x640] ;  /* 0x00019000ff1c7b82 */ /* 0x000e620000000a00 */
[----:B------:R-:W-:-:S02]  /*0ec0*/  IMAD.X R13, RZ, RZ, ~R7, P0 ;  /* 0x000000ffff0d7224 */ /* 0x000fc400000e0e07 */
[----:B------:R-:W-:Y:S01]  /*0ed0*/  FMUL R2, R2, UR4 ;  /* 0x0000000402027c20 */ /* 0x000fe20008400000 */
[----:B------:R-:W-:Y:S01]  /*0ee0*/  IMAD.WIDE.U32 R8, R11, R24, R8 ;  /* 0x000000180b087225 */ /* 0x000fe200078e0008 */
[----:B------:R-:W-:-:S03]  /*0ef0*/  ULDC UR4, c[0x0][0x154] ;  /* 0x0000550000047ab9 */ /* 0x000fc60000000800 */
[----:B------:R-:W-:Y:S01]  /*0f00*/  IMAD R10, R13, R24, RZ ;  /* 0x000000180d0a7224 */ /* 0x000fe200078e02ff */
[----:B------:R-:W2:Y:S01]  /*0f10*/  LDC R7, c[0x0][0x144] ;  /* 0x00005100ff077b82 */ /* 0x000ea20000000800 */
[----:B------:R-:W3:Y:S02]  /*0f20*/  F2I.U32.TRUNC.NTZ R2, R2 ;  /* 0x0000000200027305 */ /* 0x000ee4000020f000 */
[----:B------:R-:W-:-:S04]  /*0f30*/  IMAD R11, R11, R25, R10 ;  /* 0x000000190b0b7224 */ /* 0x000fc800078e020a */
[----:B------:R-:W-:Y:S01]  /*0f40*/  IMAD.IADD R9, R9, 0x1, R11 ;  /* 0x0000000109097824 */ /* 0x000fe200078e020b */
[----:B------:R-:W4:Y:S01]  /*0f50*/  LDC R24, c[0x0][0x608] ;  /* 0x00018200ff187b82 */ /* 0x000f220000000800 */
[----:B------:R-:W-:-:S03]  /*0f60*/  IMAD.MOV.U32 R11, RZ, RZ, -0x1 ;  /* 0xffffffffff0b7424 */ /* 0x000fc600078e00ff */
[--C-:B0-----:R-:W-:Y:S02]  /*0f70*/  SHF.R.U64 R20, R8, R12, R9.reuse ;  /* 0x0000000c08147219 */ /* 0x101fe40000001209 */
[----:B------:R-:W-:Y:S02]  /*0f80*/  I2FP.F32.U32 R8, R14 ;  /* 0x0000000e00087245 */ /* 0x000fe40000201000 */
[----:B------:R-:W0:Y:S01]  /*0f90*/  LDC R26, c[0x0][0x658] ;  /* 0x00019600ff1a7b82 */ /* 0x000e220000000800 */
[----:B-1----:R-:W-:Y:S01]  /*0fa0*/  ISETP.NE.U32.AND P0, PT, R28, RZ, PT ;  /* 0x000000ff1c00720c */ /* 0x002fe20003f05070 */
[----:B---3--:R-:W-:Y:S02]  /*0fb0*/  IMAD.MOV R10, RZ, RZ, -R2 ;  /* 0x000000ffff0a7224 */ /* 0x008fe400078e0a02 */
[----:B------:R-:W-:Y:S01]  /*0fc0*/  FMUL R8, R8, UR4 ;  /* 0x0000000408087c20 */ /* 0x000fe20008400000 */
[----:B------:R-:W-:Y:S02]  /*0fd0*/  SHF.R.U32.HI R9, RZ, R12, R9 ;  /* 0x0000000cff097219 */ /* 0x000fe40000011609 */
[----:B------:R-:W-:Y:S01]  /*0fe0*/  ISETP.NE.AND.EX P0, PT, R29, RZ, PT, P0 ;  /* 0x000000ff1d00720c */ /* 0x000fe20003f05300 */
[----:B------:R1:W3:Y:S01]  /*0ff0*/  F2I.U32.TRUNC.NTZ R15, R8 ;  /* 0x00000008000f7305 */ /* 0x0002e2000020f000 */
[----:B------:R-:W1:Y:S01]  /*1000*/  LDC R21, c[0x0][0x148] ;  /* 0x00005200ff157b82 */ /* 0x000e620000000800 */
[----:B--2---:R-:W-:-:S07]  /*1010*/  IMAD R2, R7, R10, R6 ;  /* 0x0000000a07027224 */ /* 0x004fce00078e0206 */
[----:B------:R-:W2:Y:S01]  /*1020*/  LDC R27, c[0x0][0x600] ;  /* 0x00018000ff1b7b82 */ /* 0x000ea20000000800 */
[-CC-:B----4-:R-:W-:Y:S02]  /*1030*/  SHF.R.U64 R36, R20, R24.reuse, R9.reuse ;  /* 0x0000001814247219 */ /* 0x190fe40000001209 */
[----:B------:R-:W-:Y:S01]  /*1040*/  SHF.R.U32.HI R7, RZ, R24, R9 ;  /* 0x00000018ff077219 */ /* 0x000fe20000011609 */
[----:B------:R-:W-:-:S04]  /*1050*/  IMAD.MOV.U32 R9, RZ, RZ, 0x1 ;  /* 0x00000001ff097424 */ /* 0x000fc800078e00ff */
[----:B------:R-:W4:Y:S01]  /*1060*/  LDC R30, c[0x0][0x648] ;  /* 0x00019200ff1e7b82 */ /* 0x000f220000000800 */
[-C--:B0-----:R-:W-:Y:S02]  /*1070*/  SHF.L.U32 R6, R11, R26.reuse, RZ ;  /* 0x0000001a0b067219 */ /* 0x081fe400000006ff */
[--C-:B------:R-:W-:Y:S02]  /*1080*/  SHF.R.U64 R24, R36, R26, R7.reuse ;  /* 0x0000001a24187219 */ /* 0x100fe40000001207 */
[----:B------:R-:W-:Y:S02]  /*1090*/  LOP3.LUT R13, RZ, R6, RZ, 0x33, !PT ;  /* 0x00000006ff0d7212 */ /* 0x000fe400078e33ff */
[-C--:B------:R-:W-:Y:S01]  /*10a0*/  SHF.R.U32.HI R7, RZ, R26.reuse, R7 ;  /* 0x0000001aff077219 */ /* 0x080fe20000011607 */
[----:B------:R-:W0:Y:S01]  /*10b0*/  LDC R31, c[0x0][0x638] ;  /* 0x00018e00ff1f7b82 */ /* 0x000e220000000800 */
[----:B------:R-:W-:Y:S01]  /*10c0*/  SHF.L.U32 R12, R9, R26, RZ ;  /* 0x0000001a090c7219 */ /* 0x000fe200000006ff */
[----:B------:R-:W-:-:S06]  /*10d0*/  IMAD.MOV.U32 R6, RZ, RZ, R24 ;  /* 0x000000ffff067224 */ /* 0x000fcc00078e0018 */
[----:B------:R-:W0:Y:S01]  /*10e0*/  LDC R32, c[0x0][0x610] ;  /* 0x00018400ff207b82 */ /* 0x000e220000000800 */
[----:B-1-3--:R-:W-:Y:S05]  /*10f0*/  @!P0 BRA `(.L_x_13) ;  /* 0x0000000000288947 */ /* 0x00afea0003800000 */
[----:B------:R-:W1:Y:S02]  /*1100*/  LDC R11, c[0x0][0x64c] ;  /* 0x00019300ff0b7b82 */ /* 0x000e640000000800 */
[----:B-1----:R-:W-:-:S05]  /*1110*/  IADD3 R11, P0, R24, R11, RZ ;  /* 0x0000000b180b7210 */ /* 0x002fca0007f1e0ff */
        /* <DEDUP_REMOVED lines=8> */
.L_x_13:
[----:B----4-:R-:W-:Y:S01]  /*11a0*/  SHF.R.U64 R6, R6, R30, R7 ;  /* 0x0000001e06067219 */ /* 0x010fe20000001207 */
[----:B--2---:R-:W-:Y:S01]  /*11b0*/  VIADD R7, R27, 0xffffffff ;  /* 0xffffffff1b077836 */ /* 0x004fe20000000000 */
[----:B------:R-:W-:Y:S01]  /*11c0*/  LOP3.LUT R13, R36, R13, RZ, 0xc0, !PT ;  /* 0x0000000d240d7212 */ /* 0x000fe200078ec0ff */
[----:B------:R-:W-:Y:S02]  /*11d0*/  IMAD.MOV R15, RZ, RZ, -R15 ;  /* 0x000000ffff0f7224 */ /* 0x000fe400078e0a0f */
[----:B------:R-:W-:Y:S01]  /*11e0*/  IMAD.MOV R8, RZ, RZ, -R6 ;  /* 0x000000ffff087224 */ /* 0x000fe200078e0a06 */
[----:B------:R-:W-:Y:S01]  /*11f0*/  LOP3.LUT R7, R20, R7, RZ, 0xc0, !PT ;  /* 0x0000000714077212 */ /* 0x000fe200078ec0ff */
[----:B------:R-:W-:Y:S02]  /*1200*/  IMAD R13, R12, R6, R13 ;  /* 0x000000060c0d7224 */ /* 0x000fe400078e020d */
[----:B------:R-:W-:Y:S02]  /*1210*/  @P1 IMAD R2, R21, R15, R14 ;  /* 0x0000000f15021224 */ /* 0x000fe400078e020e */
[----:B0-----:R-:W-:-:S02]  /*1220*/  IMAD R6, R8, R31, R24 ;  /* 0x0000001f08067224 */ /* 0x001fc400078e0218 */
[----:B------:R-:W-:Y:S02]  /*1230*/  IMAD R32, R13, R32, R2 ;  /* 0x000000200d207224 */ /* 0x000fe400078e0202 */
[----:B------:R-:W-:Y:S02]  /*1240*/  IMAD R7, R6, R27, R7 ;  /* 0x0000001b06077224 */ /* 0x000fe400078e0207 */
[----:B------:R-:W-:-:S03]  /*1250*/  IMAD.MOV.U32 R8, RZ, RZ, 0x1 ;  /* 0x00000001ff087424 */ /* 0x000fc600078e00ff */
[----:B------:R-:W-:Y:S02]  /*1260*/  SEL R2, R7, R32, !P1 ;  /* 0x0000002007027207 */ /* 0x000fe40004800000 */
[----:B------:R-:W-:-:S07]  /*1270*/  SEL R32, R32, R7, !P1 ;  /* 0x0000000720207207 */ /* 0x000fce0004800000 */
.L_x_11:
[----:B------:R-:W-:Y:S05]  /*1280*/  @!P2 BRA `(.L_x_14) ;  /* 0x000000240030a947 */ /* 0x000fea0003800000 */
[----:B------:R-:W-:-:S13]  /*1290*/  ISETP.GT.U32.AND P0, PT, R37, 0x1, PT ;  /* 0x000000012500780c */ /* 0x000fda0003f04070 */
[----:B------:R-:W-:Y:S05]  /*12a0*/  @P0 EXIT ;  /* 0x000000000000094d */ /* 0x000fea0003800000 */
.L_x_15:
[----:B------:R-:W-:-:S08]  /*12b0*/  NOP ;  /* 0x0000000000007918 */ /* 0x000fd00000000000 */
[----:B------:R-:W0:Y:S02]  /*12c0*/  USETMAXREG.TRY_ALLOC.CTAPOOL UP0, 0xe8 ;  /* 0x000000e8000079c8 */ /* 0x000e240008000600 */
[----:B0-----:R-:W-:-:S13]  /*12d0*/  PLOP3.LUT P0, PT, PT, PT, UP0, 0x80, 0x0 ;  /* 0x000000000000781c */ /* 0x001fda0003f0f008 */
[----:B------:R-:W-:Y:S05]  /*12e0*/  @!P0 BRA `(.L_x_15) ;  /* 0xfffffffc00f08947 */ /* 0x000fea000383ffff */
[----:B------:R-:W-:-:S13]  /*12f0*/  LOP3.LUT P0, RZ, R8, 0xff, RZ, 0xc0, !PT ;  /* 0x000000ff08ff7812 */ /* 0x000fda000780c0ff */
[----:B------:R-:W-:Y:S05]  /*1300*/  @!P0 EXIT ;  /* 0x000000000000894d */ /* 0x000fea0003800000 */
[----:B------:R-:W-:Y:S01]  /*1310*/  SHF.R.S32.HI R4, RZ, 0x1f, R3 ;  /* 0x0000001fff047819 */ /* 0x000fe20000011403 */
[----:B------:R-:W0:Y:S01]  /*1320*/  S2UR UR4, SR_CgaCtaId ;  /* 0x00000000000479c3 */ /* 0x000e220000008800 */
[----:B------:R-:W-:Y:S01]  /*1330*/  UMOV UR41, 0x400 ;  /* 0x0000040000297882 */ /* 0x000fe20000000000 */
[----:B------:R-:W-:Y:S01]  /*1340*/  UISETP.LT.AND UP0, UPT, UR40, 0x1, UPT ;  /* 0x000000012800788c */ /* 0x000fe2000bf01270 */
[CC--:B------:R-:W-:Y:S01]  /*1350*/  LEA.HI R5, R4.reuse, R3.reuse, RZ, 0x2 ;  /* 0x0000000304057211 */ /* 0x0c0fe200078f10ff */
[----:B------:R-:W-:Y:S01]  /*1360*/  UIADD3 UR5, UR43, -0x1, URZ ;  /* 0xffffffff2b057890 */ /* 0x000fe2000fffe03f */
[----:B------:R-:W-:Y:S01]  /*1370*/  LEA.HI R6, R4, R3, RZ, 0x5 ;  /* 0x0000000304067211 */ /* 0x000fe200078f28ff */
[----:B------:R-:W-:Y:S01]  /*1380*/  USEL UR42, UR40, 0x1, UP0 ;  /* 0x00000001282a7887 */ /* 0x000fe20008000000 */
[--C-:B------:R-:W-:Y:S01]  /*1390*/  SHF.R.S32.HI R36, RZ, 0x2, R5.reuse ;  /* 0x00000002ff247819 */ /* 0x100fe20000011405 */
[----:B------:R-:W1:Y:S01]  /*13a0*/  LDC R40, c[0x0][0x658] ;  /* 0x00019600ff287b82 */ /* 0x000e620000000800 */
[----:B------:R-:W-:Y:S01]  /*13b0*/  SHF.R.S32.HI R7, RZ, 0x1f, R5 ;  /* 0x0000001fff077819 */ /* 0x000fe20000011405 */
[----:B------:R-:W-:Y:S01]  /*13c0*/  UISETP.NE.AND UP0, UPT, UR5, URZ, UPT ;  /* 0x0000003f0500728c */ /* 0x000fe2000bf05270 */
[----:B------:R-:W-:Y:S01]  /*13d0*/  LOP3.LUT R4, R5, 0xfffffffc, RZ, 0xc0, !PT ;  /* 0xfffffffc05047812 */ /* 0x000fe200078ec0ff */
[----:B------:R-:W-:Y:S01]  /*13e0*/  ULDC UR8, c[0x0][0x284] ;  /* 0x0000a10000087ab9 */ /* 0x000fe20000000800 */
[----:B------:R-:W-:Y:S01]  /*13f0*/  LEA.HI R7, R7, R36, RZ, 0x3 ;  /* 0x0000002407077211 */ /* 0x000fe200078f18ff */
[----:B------:R-:W-:Y:S01]  /*1400*/  USEL UR7, URZ, 0x1, UP0 ;  /* 0x000000013f077887 */ /* 0x000fe20008000000 */
[----:B------:R-:W-:Y:S01]  /*1410*/  SHF.R.S32.HI R5, RZ, 0x5, R6 ;  /* 0x00000005ff057819 */ /* 0x000fe20000011406 */
[----:B------:R-:W2:Y:S01]  /*1420*/  LDC.64 R42, c[0x0][0x5c8] ;  /* 0x00017200ff2a7b82 */ /* 0x000ea20000000a00 */
[----:B------:R-:W-:Y:S01]  /*1430*/  LOP3.LUT R7, R7, 0xfffffff8, RZ, 0xc0, !PT ;  /* 0xfffffff807077812 */ /* 0x000fe200078ec0ff */
[----:B------:R-:W-:Y:S01]  /*1440*/  IMAD.IADD R4, R3, 0x1, -R4 ;  /* 0x0000000103047824 */ /* 0x000fe200078e0a04 */
[----:B------:R-:W-:Y:S01]  /*1450*/  SHF.L.U64.HI R44, R16, 0x1, R0 ;  /* 0x00000001102c7819 */ /* 0x000fe20000010200 */
[----:B------:R-:W-:Y:S01]  /*1460*/  IMAD.MOV.U32 R3, RZ, RZ, -0x1 ;  /* 0xffffffffff037424 */ /* 0x000fe200078e00ff */
[----:B------:R-:W-:Y:S01]  /*1470*/  LOP3.LUT R49, R18, 0x1, RZ, 0xfc, !PT ;  /* 0x0000000112317812 */ /* 0x000fe200078efcff */
[----:B------:R-:W-:Y:S01]  /*1480*/  IMAD.IADD R36, R36, 0x1, -R7 ;  /* 0x0000000124247824 */ /* 0x000fe200078e0a07 */
[----:B------:R-:W-:Y:S01]  /*1490*/  USHF.L.U32 UR47, UR40, 0x1, URZ ;  /* 0x00000001282f7899 */ /* 0x000fe2000800063f */
[----:B------:R-:W3:Y:S01]  /*14a0*/  LDC R7, c[0x0][0x288] ;  /* 0x0000a200ff077b82 */ /* 0x000ee20000000800 */
[----:B0-----:R-:W-:Y:S01]  /*14b0*/  ULEA UR41, UR4, UR41, 0x18 ;  /* 0x0000002904297291 */ /* 0x001fe2000f8ec03f */
[C-C-:B------:R-:W-:Y:S01]  /*14c0*/  IMAD R46, R5.reuse, -0x10, -R36.reuse ;  /* 0xfffffff0052e7824 */ /* 0x140fe200078e0a24 */
[--C-:B------:R-:W-:Y:S01]  /*14d0*/  SHF.R.S32.HI R37, RZ, 0x1f, R36.reuse ;  /* 0x0000001fff257819 */ /* 0x100fe20000011424 */
[----:B------:R-:W-:Y:S01]  /*14e0*/  USHF.L.U32 UR4, UR5, 0x3, URZ ;  /* 0x0000000305047899 */ /* 0x000fe2000800063f */
[----:B------:R-:W-:Y:S01]  /*14f0*/  IMAD.SHL.U32 R38, R4, 0x2, RZ ;  /* 0x0000000204267824 */ /* 0x000fe200078e00ff */
[----:B------:R-:W-:Y:S01]  /*1500*/  UIADD3 UR5, UR41, 0x2c180, URZ ;  /* 0x0002c18029057890 */ /* 0x000fe2000fffe03f */
[----:B------:R-:W-:Y:S01]  /*1510*/  IMAD.U32 R48, RZ, RZ, UR7 ;  /* 0x00000007ff307e24 */ /* 0x000fe2000f8e00ff */
[----:B------:R-:W-:Y:S01]  /*1520*/  UIADD3 UR6, UR41, 0x180, URZ ;  /* 0x0000018029067890 */ /* 0x000fe2000fffe03f */
[----:B------:R-:W-:Y:S01]  /*1530*/  IMAD.WIDE R36, R5, 0x10, R36 ;  /* 0x0000001005247825 */ /* 0x000fe200078e0224 */
[----:B------:R-:W-:Y:S01]  /*1540*/  USHF.R.U32.HI UR5, URZ, 0x4, UR5 ;  /* 0x000000043f057899 */ /* 0x000fe20008011605 */
[-C--:B-1----:R-:W-:Y:S01]  /*1550*/  SHF.L.U32 R3, R3, R40.reuse, RZ ;  /* 0x0000002803037219 */ /* 0x082fe200000006ff */
[----:B------:R-:W-:Y:S01]  /*1560*/  USHF.R.U32.HI UR6, URZ, 0x4, UR6 ;  /* 0x000000043f067899 */ /* 0x000fe20008011606 */
[----:B------:R-:W-:Y:S01]  /*1570*/  IMAD.MOV.U32 R5, RZ, RZ, 0x1 ;  /* 0x00000001ff057424 */ /* 0x000fe200078e00ff */
[----:B------:R-:W-:Y:S01]  /*1580*/  UIADD3 UR48, UR41, 0xc0, URZ ;  /* 0x000000c029307890 */ /* 0x000fe2000fffe03f */
[----:B------:R-:W-:Y:S01]  /*1590*/  LOP3.LUT R45, RZ, R3, RZ, 0x33, !PT ;  /* 0x00000003ff2d7212 */ /* 0x000fe200078e33ff */
[----:B------:R-:W-:Y:S01]  /*15a0*/  ULOP3.LUT UR4, UR4, 0x8, URZ, 0xc0, !UPT ;  /* 0x0000000804047892 */ /* 0x000fe2000f8ec03f */
[C---:B--2---:R-:W-:Y:S01]  /*15b0*/  SHF.L.U64.HI R41, R42.reuse, 0x3, R43 ;  /* 0x000000032a297819 */ /* 0x044fe2000001022b */
[----:B------:R-:W-:Y:S01]  /*15c0*/  ULOP3.LUT UR5, UR5, 0x3fff, URZ, 0xc0, !UPT ;  /* 0x00003fff05057892 */ /* 0x000fe2000f8ec03f */
[----:B------:R-:W-:Y:S01]  /*15d0*/  SHF.L.U32 R40, R5, R40, RZ ;  /* 0x0000002805287219 */ /* 0x000fe200000006ff */
[----:B------:R-:W-:Y:S01]  /*15e0*/  ULOP3.LUT UR6, UR6, 0x3fff, URZ, 0xc0, !UPT ;  /* 0x00003fff06067892 */ /* 0x000fe2000f8ec03f */
[----:B------:R-:W-:Y:S01]  /*15f0*/  IMAD.SHL.U32 R42, R42, 0x8, RZ ;  /* 0x000000082a2a7824 */ /* 0x000fe200078e00ff */
[----:B------:R-:W-:Y:S01]  /*1600*/  SHF.R.S32.HI R39, RZ, 0x1f, R38 ;  /* 0x0000001fff277819 */ /* 0x000fe20000011426 */
[----:B------:R-:W-:Y:S01]  /*1610*/  VIADD R46, R46, UR8 ;  /* 0x000000082e2e7c36 */ /* 0x000fe20008000000 */
[----:B------:R-:W-:Y:S01]  /*1620*/  UIADD3 UR42, -UR42, UR40, URZ ;  /* 0x000000282a2a7290 */ /* 0x000fe2000fffe13f */
[----:B---3--:R-:W-:Y:S01]  /*1630*/  IMAD R43, R4, -0x2, R7 ;  /* 0xfffffffe042b7824 */ /* 0x008fe200078e0207 */
[----:B------:R-:W-:-:S02]  /*1640*/  ULEA UR43, UR43, UR48, 0x3 ;  /* 0x000000302b2b7291 */ /* 0x000fc4000f8e183f */
[----:B------:R-:W-:Y:S02]  /*1650*/  ULOP3.LUT UR49, UR4, 0x8, URZ, 0x3c, !UPT ;  /* 0x0000000804317892 */ /* 0x000fe4000f8e3c3f */
[----:B------:R-:W-:Y:S02]  /*1660*/  ULOP3.LUT UR44, UR4, 0x18, URZ, 0x3c, !UPT ;  /* 0x00000018042c7892 */ /* 0x000fe4000f8e3c3f */
[----:B------:R-:W-:Y:S02]  /*1670*/  ULOP3.LUT UR45, UR5, 0x10000, URZ, 0xfc, !UPT ;  /* 0x00010000052d7892 */ /* 0x000fe4000f8efc3f */
[----:B------:R-:W-:-:S12]  /*1680*/  ULOP3.LUT UR46, UR6, 0x10000, URZ, 0xfc, !UPT ;  /* 0x00010000062e7892 */ /* 0x000fd8000f8efc3f */
.L_x_51:
[----:B------:R-:W-:-:S04]  /*1690*/  SHF.L.U32 R0, R48, 0x1f, RZ ;  /* 0x0000001f30007819 */ /* 0x000fc800000006ff */
[----:B------:R-:W0:Y:S02]  /*16a0*/  SYNCS.PHASECHK.TRANS64.TRYWAIT P0, [UR43+-0x8], R0 ;  /* 0xfffff800ff0075a7 */ /* 0x000e24000800016b */
[----:B012345:R-:W-:Y:S05]  /*16b0*/  @!P0 BRA `(.L_x_16) ;  /* 0x00000034003c8947 */ /* 0x03ffea0003800000 */
.L_x_80:
[----:B------:R-:W-:Y:S02]  /*16c0*/  ULDC UR4, c[0x0][0x28c] ;  /* 0x0000a30000047ab9 */ /* 0x000fe40000000800 */
[----:B------:R-:W-:-:S13]  /*16d0*/  ISETP.LT.AND P0, PT, RZ, UR4, PT ;  /* 0x00000004ff007c0c */ /* 0x000fda000bf01270 */
[----:B------:R-:W-:Y:S05]  /*16e0*/  @P0 BRA `(.L_x_17) ;  /* 0x0000000000400947 */ /* 0x000fea0003800000 */
[----:B0-----:R-:W-:Y:S01]  /*16f0*/  MOV R0, 0x0 ;  /* 0x0000000000007802 */ /* 0x001fe20000000f00 */
[----:B------:R-:W-:Y:S01]  /*1700*/  ULDC.64 UR4, c[0x4][0x68] ;  /* 0x01001a0000047ab9 */ /* 0x000fe20000000a00 */
[----:B------:R-:W-:Y:S01]  /*1710*/  ULDC.64 UR6, c[0x4][0x8] ;  /* 0x0100020000067ab9 */ /* 0x000fe20000000a00 */
[----:B------:R-:W-:Y:S01]  /*1720*/  IMAD.U32 R4, RZ, RZ, UR4 ;  /* 0x00000004ff047e24 */ /* 0x000fe2000f8e00ff */
[----:B------:R0:W1:Y:S01]  /*1730*/  LDC.64 R14, c[0x4][R0] ;  /* 0x01000000000e7b82 */ /* 0x0000620000000a00 */
[----:B------:R-:W-:Y:S01]  /*1740*/  IMAD.U32 R5, RZ, RZ, UR5 ;  /* 0x00000005ff057e24 */ /* 0x000fe2000f8e00ff */
[----:B------:R-:W-:Y:S01]  /*1750*/  ULDC.64 UR4, c[0x4][0x70] ;  /* 0x01001c0000047ab9 */ /* 0x000fe20000000a00 */
[----:B------:R-:W-:Y:S02]  /*1760*/  IMAD.U32 R10, RZ, RZ, UR6 ;  /* 0x00000006ff0a7e24 */ /* 0x000fe4000f8e00ff */
[----:B------:R-:W-:Y:S02]  /*1770*/  IMAD.U32 R6, RZ, RZ, UR4 ;  /* 0x00000004ff067e24 */ /* 0x000fe4000f8e00ff */
[----:B------:R-:W-:-:S02]  /*1780*/  IMAD.U32 R7, RZ, RZ, UR5 ;  /* 0x00000005ff077e24 */ /* 0x000fc4000f8e00ff */
[----:B------:R-:W-:Y:S02]  /*1790*/  IMAD.U32 R11, RZ, RZ, UR7 ;  /* 0x00000007ff0b7e24 */ /* 0x000fe4000f8e00ff */
[----:B------:R-:W-:Y:S02]  /*17a0*/  IMAD.MOV.U32 R8, RZ, RZ, 0x1e1 ;  /* 0x000001e1ff087424 */ /* 0x000fe400078e00ff */
[----:B------:R-:W-:Y:S02]  /*17b0*/  IMAD.MOV.U32 R12, RZ, RZ, 0x1 ;  /* 0x00000001ff0c7424 */ /* 0x000fe400078e00ff */
[----:B0-----:R-:W-:-:S07]  /*17c0*/  IMAD.MOV.U32 R13, RZ, RZ, RZ ;  /* 0x000000ffff0d7224 */ /* 0x001fce00078e00ff */
[----:B------:R-:W-:-:S07]  /*17d0*/  LEPC R20, `(.L_x_17) ;  /* 0x000000001014794e */ /* 0x000fce0000000000 */
[----:B-1---5:R-:W-:Y:S05]  /*17e0*/  CALL.ABS.NOINC R14 ;  /* 0x000000000e007343 */ /* 0x022fea0003c00000 */
.L_x_17:
[----:B------:R-:W-:-:S13]  /*17f0*/  ISETP.NE.AND P0, PT, R49, 0x3, PT ;  /* 0x000000033100780c */ /* 0x000fda0003f05270 */
[----:B------:R-:W-:Y:S05]  /*1800*/  @!P0 BRA `(.L_x_18) ;  /* 0x0000000000048947 */ /* 0x000fea0003800000 */
[----:B------:R-:W-:Y:S01]  /*1810*/  BPT.TRAP 0x1 ;  /* 0x000000040000795c */ /* 0x000fe20000300000 */
.L_x_18:
[----:B0-----:R-:W-:Y:S02]  /*1820*/  IMAD.U32 R3, RZ, RZ, UR38 ;  /* 0x00000026ff037e24 */ /* 0x001fe4000f8e00ff */
[----:B------:R-:W-:-:S03]  /*1830*/  IMAD.U32 R0, RZ, RZ, UR39 ;  /* 0x00000027ff007e24 */ /* 0x000fc6000f8e00ff */
[----:B------:R-:W-:Y:S02]  /*1840*/  LEA R3, R3, UR41, 0x3 ;  /* 0x0000002903037c11 */ /* 0x000fe4000f8e18ff */
[----:B------:R-:W-:-:S04]  /*1850*/  SHF.L.U32 R0, R0, 0x1f, RZ ;  /* 0x0000001f00007819 */ /* 0x000fc800000006ff */
[----:B------:R0:W1:Y:S01]  /*1860*/  SYNCS.PHASECHK.TRANS64.TRYWAIT P1, [R3+URZ], R0 ;  /* 0x00000000030075a7 */ /* 0x000062000802017f */
[----:B------:R-:W-:Y:S05]  /*1870*/  @!P0 BRA `(.L_x_19) ;  /* 0x0000000000048947 */ /* 0x000fea0003800000 */
[----:B------:R-:W-:Y:S01]  /*1880*/  BPT.TRAP 0x1 ;  /* 0x000000040000795c */ /* 0x000fe20000300000 */
.L_x_19:
[----:B-1----:R-:W-:Y:S05]  /*1890*/  @P1 BRA `(.L_x_20) ;  /* 0x0000000000081947 */ /* 0x002fea0003800000 */
[----:B------:R-:W1:Y:S02]  /*18a0*/  SYNCS.PHASECHK.TRANS64.TRYWAIT P1, [R3+URZ], R0 ;  /* 0x00000000030075a7 */ /* 0x000e64000802017f */
[----:B-1----:R-:W-:Y:S05]  /*18b0*/  @!P1 BRA `(.L_x_21) ;  /* 0x0000003000d49947 */ /* 0x002fea0003800000 */
.L_x_20:
[----:B------:R-:W-:Y:S05]  /*18c0*/  WARPSYNC.ALL ;  /* 0x0000000000007948 */ /* 0x000fea0003800000 */
[----:B------:R-:W-:Y:S01]  /*18d0*/  ULEA UR8, UR38, UR46, 0xa ;  /* 0x0000002e26087291 */ /* 0x000fe2000f8e503f */
[----:B------:R-:W-:Y:S01]  /*18e0*/  WARPGROUP.ARRIVE ;  /* 0x00000000000079c5 */ /* 0x000fe20000000000 */
[----:B------:R-:W-:Y:S01]  /*18f0*/  ULEA UR9, UR38, UR45, 0x8 ;  /* 0x0000002d26097291 */ /* 0x000fe2000f8e403f */
[----:B01----:R-:W-:Y:S01]  /*1900*/  IMAD.U32 R0, RZ, RZ, UR42 ;  /* 0x0000002aff007e24 */ /* 0x003fe2000f8e00ff */
[----:B------:R-:W-:Y:S01]  /*1910*/  UMOV UR5, 0x40000040 ;  /* 0x4000004000057882 */ /* 0x000fe20000000000 */
[----:B------:R-:W-:-:S02]  /*1920*/  UMOV UR7, 0x40000040 ;  /* 0x4000004000077882 */ /* 0x000fc40000000000 */
[----:B------:R-:W-:Y:S01]  /*1930*/  UMOV UR4, UR8 ;  /* 0x0000000800047c82 */ /* 0x000fe20008000000 */
[----:B------:R-:W-:Y:S01]  /*1940*/  ISETP.GE.AND P1, PT, R0, 0x1, PT ;  /* 0x000000010000780c */ /* 0x000fe20003f26270 */
[----:B------:R-:W-:Y:S02]  /*1950*/  UMOV UR6, UR9 ;  /* 0x0000000900067c82 */ /* 0x000fe40008000000 */
[----:B------:R-:W-:Y:S01]  /*1960*/  HGMMA.64x16x16.F32 R24, gdesc[UR4], RZ, !UPT, gsb0 ;  /* 0x00200000041879f0 */ /* 0x000fe2000c0008ff */
[----:B------:R-:W-:Y:S02]  /*1970*/  UIADD3 UR4, UR8, 0x2, URZ ;  /* 0x0000000208047890 */ /* 0x000fe4000fffe03f */
[----:B------:R-:W-:Y:S01]  /*1980*/  UIADD3 UR6, UR9, 0x2, URZ ;  /* 0x0000000209067890 */ /* 0x000fe2000fffe03f */
[----:B------:R-:W-:Y:S01]  /*1990*/  UMOV UR5, 0x40000040 ;  /* 0x4000004000057882 */ /* 0x000fe20000000000 */
[----:B------:R-:W-:Y:S01]  /*19a0*/  UMOV UR7, 0x40000040 ;  /* 0x4000004000077882 */ /* 0x000fe20000000000 */
[----:B------:R-:W-:-:S02]  /*19b0*/  WARPGROUP.DEPBAR.LE gsb0, 0x0 ;  /* 0x00008000000079c5 */ /* 0x000fc40000010000 */
[----:B------:R-:W-:-:S06]  /*19c0*/  WARPGROUP.ARRIVE ;  /* 0x00000000000079c5 */ /* 0x000fcc0000000000 */
[----:B------:R-:W-:Y:S01]  /*19d0*/  HGMMA.64x16x16.F32 R24, gdesc[UR4], R24, gsb0 ;  /* 0x00200000041879f0 */ /* 0x000fe20008000818 */
[----:B------:R-:W-:Y:S02]  /*19e0*/  UIADD3 UR4, UR8, 0x4, URZ ;  /* 0x0000000408047890 */ /* 0x000fe4000fffe03f */
[----:B------:R-:W-:Y:S01]  /*19f0*/  UIADD3 UR6, UR9, 0x4, URZ ;  /* 0x0000000409067890 */ /* 0x000fe2000fffe03f */
[----:B------:R-:W-:Y:S01]  /*1a00*/  UMOV UR5, 0x40000040 ;  /* 0x4000004000057882 */ /* 0x000fe20000000000 */
[----:B------:R-:W-:Y:S01]  /*1a10*/  UMOV UR7, 0x40000040 ;  /* 0x4000004000077882 */ /* 0x000fe20000000000 */
[----:B------:R-:W-:Y:S02]  /*1a20*/  WARPGROUP.DEPBAR.LE gsb0, 0x0 ;  /* 0x00008000000079c5 */ /* 0x000fe40000010000 */
        /* <DEDUP_REMOVED lines=36> */
[----:B------:R-:W-:Y:S03]  /*1c70*/  HGMMA.64x16x16.F32 R24, gdesc[UR4], R24, gsb0 ;  /* 0x00200000041879f0 */ /* 0x000fe60008000818 */
[----:B------:R-:W-:Y:S02]  /*1c80*/  WARPGROUP.DEPBAR.LE gsb0, 0x0 ;  /* 0x00008000000079c5 */ /* 0x000fe40000010000 */
[----:B------:R-:W-:Y:S05]  /*1c90*/  @!P1 BRA `(.L_x_22) ;  /* 0x0000000400809947 */ /* 0x000fea0003800000 */
[----:B------:R-:W-:Y:S01]  /*1ca0*/  UIADD3 UR8, UR38, 0x1, URZ ;  /* 0x0000000126087890 */ /* 0x000fe2000fffe03f */
[----:B------:R-:W-:Y:S01]  /*1cb0*/  IMAD.U32 R0, RZ, RZ, UR42 ;  /* 0x0000002aff007e24 */ /* 0x000fe2000f8e00ff */
[----:B------:R-:W-:Y:S02]  /*1cc0*/  UMOV UR9, UR38 ;  /* 0x0000002600097c82 */ /* 0x000fe40008000000 */
[----:B------:R-:W-:-:S04]  /*1cd0*/  UISETP.NE.AND UP0, UPT, UR8, 0xb, UPT ;  /* 0x0000000b0800788c */ /* 0x000fc8000bf05270 */
[----:B------:R-:W-:Y:S02]  /*1ce0*/  USEL UR4, URZ, 0x1, UP0 ;  /* 0x000000013f047887 */ /* 0x000fe40008000000 */
[----:B------:R-:W-:Y:S02]  /*1cf0*/  USEL UR8, UR8, URZ, UP0 ;  /* 0x0000003f08087287 */ /* 0x000fe40008000000 */
[----:B------:R-:W-:-:S06]  /*1d00*/  ULOP3.LUT UR4, UR39, UR4, URZ, 0x3c, !UPT ;  /* 0x0000000427047292 */ /* 0x000fcc000f8e3c3f */
[----:B------:R-:W-:-:S07]  /*1d10*/  IMAD.U32 R5, RZ, RZ, UR4 ;  /* 0x00000004ff057e24 */ /* 0x000fce000f8e00ff */
.L_x_29:
[----:B01----:R-:W-:Y:S05]  /*1d20*/  @!P0 BRA `(.L_x_23) ;  /* 0x0000000000048947 */ /* 0x003fea0003800000 */
[----:B------:R-:W-:Y:S01]  /*1d30*/  BPT.TRAP 0x1 ;  /* 0x000000040000795c */ /* 0x000fe20000300000 */
.L_x_23:
[----:B------:R-:W-:Y:S01]  /*1d40*/  ULEA UR4, UR8, UR41, 0x3 ;  /* 0x0000002908047291 */ /* 0x000fe2000f8e183f */
[----:B------:R-:W-:-:S08]  /*1d50*/  SHF.L.U32 R3, R5, 0x1f, RZ ;  /* 0x0000001f05037819 */ /* 0x000fd000000006ff */
[----:B------:R0:W1:Y:S01]  /*1d60*/  SYNCS.PHASECHK.TRANS64.TRYWAIT P1, [UR4], R3 ;  /* 0x00000003ff0075a7 */ /* 0x0000620008020144 */
[----:B------:R-:W-:Y:S05]  /*1d70*/  @!P0 BRA `(.L_x_24) ;  /* 0x0000000000048947 */ /* 0x000fea0003800000 */
[----:B------:R-:W-:Y:S01]  /*1d80*/  BPT.TRAP 0x1 ;  /* 0x000000040000795c */ /* 0x000fe20000300000 */
.L_x_24:
[----:B-1----:R-:W-:Y:S05]  /*1d90*/  @P1 BRA `(.L_x_25) ;  /* 0x0000000000081947 */ /* 0x002fea0003800000 */
[----:B------:R-:W1:Y:S02]  /*1da0*/  SYNCS.PHASECHK.TRANS64.TRYWAIT P1, [UR4], R3 ;  /* 0x00000003ff0075a7 */ /* 0x000e640008020144 */
[----:B-1----:R-:W-:Y:S05]  /*1db0*/  @!P1 BRA `(.L_x_26) ;  /* 0x0000002c00a89947 */ /* 0x002fea0003800000 */
.L_x_25:
[----:B------:R-:W-:Y:S01]  /*1dc0*/  ULEA UR11, UR8, UR46, 0xa ;  /* 0x0000002e080b7291 */ /* 0x000fe2000f8e503f */
[----:B------:R-:W-:Y:S01]  /*1dd0*/  WARPGROUP.ARRIVE ;  /* 0x00000000000079c5 */ /* 0x000fe20000000000 */
[----:B------:R-:W-:Y:S01]  /*1de0*/  ULEA UR10, UR8, UR45, 0x8 ;  /* 0x0000002d080a7291 */ /* 0x000fe2000f8e403f */
[----:B------:R-:W-:Y:S01]  /*1df0*/  UMOV UR5, 0x40000040 ;  /* 0x4000004000057882 */ /* 0x000fe20000000000 */
[----:B------:R-:W-:-:S03]  /*1e00*/  UMOV UR7, 0x40000040 ;  /* 0x4000004000077882 */ /* 0x000fc60000000000 */
[----:B------:R-:W-:Y:S02]  /*1e10*/  UMOV UR4, UR11 ;  /* 0x0000000b00047c82 */ /* 0x000fe40008000000 */
[----:B------:R-:W-:Y:S02]  /*1e20*/  UMOV UR6, UR10 ;  /* 0x0000000a00067c82 */ /* 0x000fe40008000000 */
[----:B------:R-:W-:Y:S01]  /*1e30*/  HGMMA.64x16x16.F32 R24, gdesc[UR4], R24, gsb0 ;  /* 0x00200000041879f0 */ /* 0x000fe20008000818 */
        /* <DEDUP_REMOVED lines=51> */
[----:B------:R-:W-:Y:S01]  /*2170*/  BPT.TRAP 0x1 ;  /* 0x000000040000795c */ /* 0x000fe20000300000 */
.L_x_27:
[----:B------:R-:W-:Y:S01]  /*2180*/  ULEA UR4, UR9, UR41, 0x3 ;  /* 0x0000002909047291 */ /* 0x000fe2000f8e183f */
[----:B------:R-:W-:-:S03]  /*2190*/  ISETP.GT.U32.AND P1, PT, R18, 0x1, PT ;  /* 0x000000011200780c */ /* 0x000fc60003f24070 */
[----:B------:R-:W-:-:S04]  /*21a0*/  UIADD3 UR4, UR4, 0x58, URZ ;  /* 0x0000005804047890 */ /* 0x000fc8000fffe03f */
[----:B------:R-:W-:-:S09]  /*21b0*/  UPRMT UR4, URZ, 0x654, UR4 ;  /* 0x000006543f047896 */ /* 0x000fd20008000004 */
[----:B------:R-:W-:Y:S01]  /*21c0*/  SYNCS.ARRIVE.TRANS64.RED.A1T0 RZ, [UR4], RZ ;  /* 0x000000ffffff79a7 */ /* 0x000fe20008100404 */
[----:B------:R-:W-:Y:S05]  /*21d0*/  @P1 BRA `(.L_x_28) ;  /* 0x0000000000041947 */ /* 0x000fea0003800000 */
[----:B------:R-:W-:Y:S01]  /*21e0*/  BPT.TRAP 0x1 ;  /* 0x000000040000795c */ /* 0x000fe20000300000 */
.L_x_28:
[----:B------:R-:W-:Y:S01]  /*21f0*/  UIADD3 UR8, UR8, 0x1, URZ ;  /* 0x0000000108087890 */ /* 0x000fe2000fffe03f */
[C---:B------:R-:W-:Y:S01]  /*2200*/  ISETP.GT.AND P1, PT, R0.reuse, 0x1, PT ;  /* 0x000000010000780c */ /* 0x040fe20003f24270 */
[----:B------:R-:W-:Y:S01]  /*2210*/  UIADD3 UR9, UR9, 0x1, URZ ;  /* 0x0000000109097890 */ /* 0x000fe2000fffe03f */
[----:B------:R-:W-:Y:S01]  /*2220*/  VIADD R0, R0, 0xffffffff ;  /* 0xffffffff00007836 */ /* 0x000fe20000000000 */
[----:B------:R-:W-:Y:S02]  /*2230*/  UISETP.NE.AND UP0, UPT, UR8, 0xb, UPT ;  /* 0x0000000b0800788c */ /* 0x000fe4000bf05270 */
[----:B------:R-:W-:Y:S02]  /*2240*/  UISETP.NE.AND UP1, UPT, UR9, 0xb, UPT ;  /* 0x0000000b0900788c */ /* 0x000fe4000bf25270 */
[----:B------:R-:W-:Y:S02]  /*2250*/  USEL UR4, URZ, 0x1, UP0 ;  /* 0x000000013f047887 */ /* 0x000fe40008000000 */
[----:B------:R-:W-:-:S02]  /*2260*/  USEL UR8, UR8, URZ, UP0 ;  /* 0x0000003f08087287 */ /* 0x000fc40008000000 */
[----:B------:R-:W-:Y:S02]  /*2270*/  USEL UR9, UR9, URZ, UP1 ;  /* 0x0000003f09097287 */ /* 0x000fe40008800000 */
[----:B------:R-:W-:Y:S01]  /*2280*/  LOP3.LUT R5, R5, UR4, RZ, 0x3c, !PT ;  /* 0x0000000405057c12 */ /* 0x000fe2000f8e3cff */
[----:B------:R-:W-:Y:S09]  /*2290*/  @P1 BRA `(.L_x_29) ;  /* 0xfffffff800a01947 */ /* 0x000ff2000383ffff */
.L_x_22:
[----:B------:R-:W2:Y:S01]  /*22a0*/  LDC R0, c[0x0][0x28c] ;  /* 0x0000a300ff007b82 */ /* 0x000ea20000000800 */
[----:B01----:R-:W-:-:S04]  /*22b0*/  IMAD.U32 R3, RZ, RZ, UR49 ;  /* 0x00000031ff037e24 */ /* 0x003fc8000f8e00ff */
[----:B------:R0:W-:Y:S01]  /*22c0*/  SYNCS.ARRIVE.TRANS64.A1T0 RZ, [R3+UR48], RZ ;  /* 0x000000ff03ff79a7 */ /* 0x0001e20008100030 */
[----:B--2---:R-:W-:-:S13]  /*22d0*/  ISETP.GE.AND P1, PT, R0, 0x1, PT ;  /* 0x000000010000780c */ /* 0x004fda0003f26270 */
[----:B0-----:R-:W-:Y:S05]  /*22e0*/  @!P1 BRA `(.L_x_30) ;  /* 0x0000000000349947 */ /* 0x001fea0003800000 */
[----:B------:R-:W-:Y:S05]  /*22f0*/  @!P0 BRA `(.L_x_31) ;  /* 0x0000000000048947 */ /* 0x000fea0003800000 */
[----:B------:R-:W-:Y:S01]  /*2300*/  BPT.TRAP 0x1 ;  /* 0x000000040000795c */ /* 0x000fe20000300000 */
.L_x_31:
[----:B------:R-:W-:Y:S01]  /*2310*/  UIADD3 UR6, UR38, UR42, URZ ;  /* 0x0000002a26067290 */ /* 0x000fe2000fffe03f */
[----:B------:R-:W-:-:S03]  /*2320*/  ISETP.GT.U32.AND P0, PT, R18, 0x1, PT ;  /* 0x000000011200780c */ /* 0x000fc60003f04070 */
[----:B------:R-:W-:-:S04]  /*2330*/  UIMAD.WIDE.U32 UR4, UR6, -0x45d1745d, URZ ;  /* 0xba2e8ba3060478a5 */ /* 0x000fc8000f8e003f */
[----:B------:R-:W-:-:S04]  /*2340*/  USHF.R.U32.HI UR4, URZ, 0x3, UR5 ;  /* 0x000000033f047899 */ /* 0x000fc80008011605 */
[----:B------:R-:W-:-:S04]  /*2350*/  UIMAD UR6, UR4, -0xb, UR6 ;  /* 0xfffffff5040678a4 */ /* 0x000fc8000f8e0206 */
[----:B------:R-:W-:-:S04]  /*2360*/  ULEA UR6, UR6, UR41, 0x3 ;  /* 0x0000002906067291 */ /* 0x000fc8000f8e183f */
[----:B------:R-:W-:-:S04]  /*2370*/  UIADD3 UR6, UR6, 0x58, URZ ;  /* 0x0000005806067890 */ /* 0x000fc8000fffe03f */
[----:B------:R-:W-:-:S09]  /*2380*/  UPRMT UR6, URZ, 0x654, UR6 ;  /* 0x000006543f067896 */ /* 0x000fd20008000006 */
[----:B------:R-:W-:Y:S01]  /*2390*/  SYNCS.ARRIVE.TRANS64.RED.A1T0 RZ, [UR6], RZ ;  /* 0x000000ffffff79a7 */ /* 0x000fe20008100406 */
[----:B------:R-:W-:Y:S05]  /*23a0*/  @P0 BRA `(.L_x_30) ;  /* 0x0000000000040947 */ /* 0x000fea0003800000 */
[----:B------:R-:W-:Y:S01]  /*23b0*/  BPT.TRAP 0x1 ;  /* 0x000000040000795c */ /* 0x000fe20000300000 */
.L_x_30:
[----:B------:R-:W-:Y:S01]  /*23c0*/  SHF.L.U32 R0, R48, 0x1f, RZ ;  /* 0x0000001f30007819 */ /* 0x000fe200000006ff */
[----:B------:R-:W-:Y:S01]  /*23d0*/  UIADD3 UR38, UR38, UR47, URZ ;  /* 0x0000002f26267290 */ /* 0x000fe2000fffe03f */
[----:B------:R-:W-:Y:S01]  /*23e0*/  SHF.R.S32.HI R47, RZ, 0x1f, R33 ;  /* 0x0000001fff2f7819 */ /* 0x000fe20000011421 */
[----:B------:R-:W-:Y:S01]  /*23f0*/  UISETP.GE.U32.AND UP1, UPT, UR47, 0xb, UPT ;  /* 0x0000000b2f00788c */ /* 0x000fe2000bf26070 */
[----:B------:R-:W0:Y:S01]  /*2400*/  SYNCS.PHASECHK.TRANS64.TRYWAIT P0, [UR43+0x8], R0 ;  /* 0x00000800ff0075a7 */ /* 0x000e22000800016b */
[----:B------:R-:W-:Y:S02]  /*2410*/  UISETP.GT.U32.AND UP0, UPT, UR38, 0xa, UPT ;  /* 0x0000000a2600788c */ /* 0x000fe4000bf04070 */
[----:B------:R-:W-:Y:S02]  /*2420*/  UIMAD.WIDE.U32 UR4, UR38, -0x45d1745d, URZ ;  /* 0xba2e8ba3260478a5 */ /* 0x000fe4000f8e003f */
[----:B------:R-:W-:Y:S02]  /*2430*/  UISETP.LT.U32.AND UP0, UPT, UR47, 0xb, UP0 ;  /* 0x0000000b2f00788c */ /* 0x000fe40008701070 */
[----:B------:R-:W-:-:S02]  /*2440*/  USHF.R.U32.HI UR4, URZ, 0x3, UR5 ;  /* 0x000000033f047899 */ /* 0x000fc40008011605 */
[----:B------:R-:W-:Y:S02]  /*2450*/  USEL UR6, URZ, 0x1, !UP0 ;  /* 0x000000013f067887 */ /* 0x000fe4000c000000 */
[----:B------:R-:W-:Y:S02]  /*2460*/  UIMAD UR38, UR4, -0xb, UR38 ;  /* 0xfffffff5042678a4 */ /* 0x000fe4000f8e0226 */
[----:B------:R-:W-:-:S04]  /*2470*/  ULOP3.LUT UR39, UR39, UR6, URZ, 0x3c, !UPT ;  /* 0x0000000627277292 */ /* 0x000fc8000f8e3c3f */
[----:B------:R-:W-:Y:S01]  /*2480*/  @UP1 ULOP3.LUT UR39, UR39, 0x1, UR4, 0x78, !UPT ;  /* 0x0000000127271892 */ /* 0x000fe2000f8e7804 */
[----:B0-----:R-:W-:Y:S11]  /*2490*/  @!P0 BRA `(.L_x_32) ;  /* 0x0000002800088947 */ /* 0x001ff60003800000 */
.L_x_81:
[----:B------:R-:W-:Y:S01]  /*24a0*/  IMAD.SHL.U32 R5, R32, 0x40, RZ ;  /* 0x0000004020057824 */ /* 0x000fe200078e00ff */
[----:B------:R-:W-:Y:S01]  /*24b0*/  ULDC UR6, c[0x0][0x284] ;  /* 0x0000a10000067ab9 */ /* 0x000fe20000000800 */
[----:B------:R-:W-:Y:S01]  /*24c0*/  IMAD.SHL.U32 R8, R2, 0x10, RZ ;  /* 0x0000001002087824 */ /* 0x000fe200078e00ff */
[----:B------:R-:W-:Y:S01]  /*24d0*/  ULDC.64 UR4, c[0x0][0x5d0] ;  /* 0x0001740000047ab9 */ /* 0x000fe20000000a00 */
[----:B------:R-:W-:Y:S01]  /*24e0*/  IMAD.WIDE R12, R32, 0x40, R36 ;  /* 0x00000040200c7825 */ /* 0x000fe200078e0224 */
[----:B------:R-:W-:Y:S01]  /*24f0*/  ISETP.GE.AND P0, PT, R5, UR6, PT ;  /* 0x0000000605007c0c */ /* 0x000fe2000bf06270 */
[----:B------:R-:W-:Y:S01]  /*2500*/  ULDC UR6, c[0x0][0x288] ;  /* 0x0000a20000067ab9 */ /* 0x000fe20000000800 */
[----:B------:R-:W-:Y:S01]  /*2510*/  SHF.R.S32.HI R9, RZ, 0x1f, R8 ;  /* 0x0000001fff097819 */ /* 0x000fe20000011408 */
[----:B0-----:R-:W-:Y:S01]  /*2520*/  IMAD R0, R47, UR4, RZ ;  /* 0x000000042f007c24 */ /* 0x001fe2000f8e02ff */
[----:B------:R-:W-:Y:S01]  /*2530*/  ISETP.GE.OR P0, PT, R8, UR6, P0 ;  /* 0x0000000608007c0c */ /* 0x000fe20008706670 */
[----:B------:R-:W-:-:S04]  /*2540*/  IMAD.WIDE.U32 R2, R33, UR4, R38 ;  /* 0x0000000421027c25 */ /* 0x000fc8000f8e0026 */
[----:B------:R-:W-:Y:S01]  /*2550*/  IMAD R7, R33, UR5, R0 ;  /* 0x0000000521077c24 */ /* 0x000fe2000f8e0200 */
[----:B------:R-:W-:Y:S01]  /*2560*/  IADD3 R2, P1, R8, R2, RZ ;  /* 0x0000000208027210 */ /* 0x000fe20007f3e0ff */
[----:B------:R-:W-:Y:S02]  /*2570*/  ULDC.64 UR4, c[0x0][0x5c8] ;  /* 0x0001720000047ab9 */ /* 0x000fe40000000a00 */
[----:B------:R-:W-:Y:S01]  /*2580*/  IMAD R11, R13, UR4, RZ ;  /* 0x000000040d0b7c24 */ /* 0x000fe2000f8e02ff */
[----:B------:R-:W-:-:S03]  /*2590*/  IADD3.X R3, R9, R3, R7, P1, !PT ;  /* 0x0000000309037210 */ /* 0x000fc60000ffe407 */
[C---:B------:R-:W-:Y:S02]  /*25a0*/  IMAD R11, R12.reuse, UR5, R11 ;  /* 0x000000050c0b7c24 */ /* 0x040fe4000f8e020b */
[----:B------:R-:W-:Y:S01]  /*25b0*/  IMAD.WIDE.U32 R14, R12, UR4, R2 ;  /* 0x000000040c0e7c25 */ /* 0x000fe2000f8e0002 */
[----:B------:R-:W-:Y:S06]  /*25c0*/  @P0 BRA `(.L_x_33) ;  /* 0x0000000800c80947 */ /* 0x000fec0003800000 */
[----:B-----5:R-:W-:Y:S01]  /*25d0*/  FSETP.NEU.AND P0, PT, R35, RZ, PT ;  /* 0x000000ff2300720b */ /* 0x020fe20003f0d000 */
[----:B------:R-:W-:Y:S01]  /*25e0*/  BSSY B0, `(.L_x_33) ;  /* 0x00000b0000007945 */ /* 0x000fe20003800000 */
[----:B------:R-:W-:Y:S02]  /*25f0*/  IMAD.IADD R55, R15, 0x1, R11 ;  /* 0x000000010f377824 */ /* 0x000fe400078e020b */
[----:B------:R-:W-:Y:S02]  /*2600*/  IMAD.IADD R32, R46, 0x1, -R5 ;  /* 0x000000012e207824 */ /* 0x000fe400078e0a05 */
[----:B------:R-:W-:-:S07]  /*2610*/  IMAD.IADD R54, R43, 0x1, -R8 ;  /* 0x000000012b367824 */ /* 0x000fce00078e0a08 */
[----:B------:R-:W-:Y:S05]  /*2620*/  @!P0 BRA `(.L_x_34) ;  /* 0x0000000400fc8947 */ /* 0x000fea0003800000 */
[----:B------:R-:W0:Y:S01]  /*2630*/  LDC.64 R20, c[0x0][0x5b8] ;  /* 0x00016e00ff147b82 */ /* 0x000e220000000a00 */
[----:B------:R-:W-:-:S07]  /*2640*/  ULDC.64 UR4, c[0x0][0x5c0] ;  /* 0x0001700000047ab9 */ /* 0x000fce0000000a00 */
[----:B------:R-:W1:Y:S08]  /*2650*/  LDC.64 R50, c[0x0][0x5b0] ;  /* 0x00016c00ff327b82 */ /* 0x000e700000000a00 */
[----:B------:R-:W2:Y:S01]  /*2660*/  LDC.64 R52, c[0x0][0x5a8] ;  /* 0x00016a00ff347b82 */ /* 0x000ea20000000a00 */
[-C--:B0-----:R-:W-:Y:S02]  /*2670*/  IMAD R0, R47, R20.reuse, RZ ;  /* 0x000000142f007224 */ /* 0x081fe400078e02ff */
[----:B------:R-:W-:-:S04]  /*2680*/  IMAD.WIDE.U32 R2, R33, R20, R38 ;  /* 0x0000001421027225 */ /* 0x000fc800078e0026 */
[----:B------:R-:W-:Y:S01]  /*2690*/  IMAD R21, R33, R21, R0 ;  /* 0x0000001521157224 */ /* 0x000fe200078e0200 */
[----:B------:R-:W-:Y:S01]  /*26a0*/  IADD3 R4, P0, R8, R2, RZ ;  /* 0x0000000208047210 */ /* 0x000fe20007f1e0ff */
[----:B-1----:R-:W-:-:S03]  /*26b0*/  IMAD R0, R13, R50, RZ ;  /* 0x000000320d007224 */ /* 0x002fc600078e02ff */
[----:B------:R-:W-:Y:S01]  /*26c0*/  IADD3.X R5, R9, R3, R21, P0, !PT ;  /* 0x0000000309057210 */ /* 0x000fe200007fe415 */
[----:B------:R-:W-:Y:S01]  /*26d0*/  IMAD R47, R12, R51, R0 ;  /* 0x000000330c2f7224 */ /* 0x000fe200078e0200 */
[----:B------:R-:W-:Y:S01]  /*26e0*/  ISETP.GT.AND P0, PT, R54, RZ, PT ;  /* 0x000000ff3600720c */ /* 0x000fe20003f04270 */
[----:B------:R-:W-:-:S03]  /*26f0*/  IMAD.WIDE.U32 R2, R12, R50, R4 ;  /* 0x000000320c027225 */ /* 0x000fc600078e0004 */
[----:B------:R-:W-:Y:S01]  /*2700*/  ISETP.GT.AND P2, PT, R32, RZ, P0 ;  /* 0x000000ff2000720c */ /* 0x000fe20000744270 */
[----:B------:R-:W-:Y:S01]  /*2710*/  IMAD.IADD R0, R3, 0x1, R47 ;  /* 0x0000000103007824 */ /* 0x000fe200078e022f */
[----:B--2---:R-:W-:-:S04]  /*2720*/  LEA R6, P1, R2, R52, 0x1 ;  /* 0x0000003402067211 */ /* 0x004fc800078208ff */
[----:B------:R-:W-:-:S07]  /*2730*/  LEA.HI.X R7, R2, R53, R0, 0x1, P1 ;  /* 0x0000003502077211 */ /* 0x000fce00008f0c00 */
[----:B------:R0:W2:Y:S01]  /*2740*/  @P2 LDG.E.LTC128B.U16 R0, desc[UR36][R6.64] ;  /* 0x0000002406002981 */ /* 0x0000a2000c1e1520 */
[----:B------:R-:W-:Y:S01]  /*2750*/  IMAD.WIDE.U32 R2, R12, R50, R8 ;  /* 0x000000320c027225 */ /* 0x000fe200078e0008 */
[----:B------:R-:W-:Y:S02]  /*2760*/  BSSY B1, `(.L_x_35) ;  /* 0x0000014000017945 */ /* 0x000fe40003800000 */
[----:B------:R-:W-:-:S04]  /*2770*/  IADD3 R10, P1, R38, R2, RZ ;  /* 0x00000002260a7210 */ /* 0x000fc80007f3e0ff */
[----:B------:R-:W-:Y:S02]  /*2780*/  IADD3.X R11, R39, R47, R3, P1, !PT ;  /* 0x0000002f270b7210 */ /* 0x000fe40000ffe403 */
[----:B0-----:R-:W-:Y:S01]  /*2790*/  SHF.L.U64.HI R7, R50, 0x3, R51 ;  /* 0x0000000332077819 */ /* 0x001fe20000010233 */
[----:B------:R-:W-:-:S04]  /*27a0*/  IMAD.WIDE.U32 R10, R33, R20, R10 ;  /* 0x00000014210a7225 */ /* 0x000fc800078e000a */
[----:B------:R-:W-:Y:S02]  /*27b0*/  IMAD.IADD R6, R21, 0x1, R11 ;  /* 0x0000000115067824 */ /* 0x000fe400078e020b */
[----:B--2---:R-:W-:-:S05]  /*27c0*/  HADD2.F32 R2, -RZ, R0.H0_H0 ;  /* 0x20000000ff027230 */ /* 0x004fca0000004100 */
[----:B------:R-:W-:Y:S01]  /*27d0*/  FMUL R3, R2, R35 ;  /* 0x0000002302037220 */ /* 0x000fe20000400000 */
[----:B------:R-:W-:-:S03]  /*27e0*/  LEA R2, P1, R14, UR4, 0x1 ;  /* 0x000000040e027c11 */ /* 0x000fc6000f8208ff */
[----:B------:R-:W-:Y:S01]  /*27f0*/  FFMA R24, R24, R34, R3 ;  /* 0x0000002218187223 */ /* 0x000fe20000000003 */
[----:B------:R-:W-:Y:S02]  /*2800*/  LEA.HI.X R3, R14, UR5, R55, 0x1, P1 ;  /* 0x000000050e037c11 */ /* 0x000fe400088f0c37 */
[----:B------:R-:W-:Y:S02]  /*2810*/  ISETP.GT.AND P1, PT, R54, 0x1, PT ;  /* 0x000000013600780c */ /* 0x000fe40003f24270 */
[----:B------:R-:W-:Y:S02]  /*2820*/  F2FP.F16.F32.PACK_AB R24, RZ, R24 ;  /* 0x00000018ff18723e */ /* 0x000fe400000000ff */
[----:B------:R-:W-:Y:S02]  /*2830*/  ISETP.GT.AND P3, PT, R32, RZ, P1 ;  /* 0x000000ff2000720c */ /* 0x000fe40000f64270 */
[C---:B------:R-:W-:Y:S01]  /*2840*/  LEA R14, P4, R10.reuse, R52, 0x1 ;  /* 0x000000340a0e7211 */ /* 0x040fe200078808ff */
[----:B------:R0:W-:Y:S03]  /*2850*/  @P2 STG.E.U16 desc[UR36][R2.64], R24 ;  /* 0x0000001802002986 */ /* 0x0001e6000c101524 */
[----:B------:R-:W-:Y:S01]  /*2860*/  LEA.HI.X R15, R10, R53, R6, 0x1, P4 ;  /* 0x000000350a0f7211 */ /* 0x000fe200020f0c06 */
[----:B------:R-:W-:-:S06]  /*2870*/  IMAD.SHL.U32 R6, R50, 0x8, RZ ;  /* 0x0000000832067824 */ /* 0x000fcc00078e00ff */
[----:B------:R-:W-:Y:S05]  /*2880*/  @!P3 BRA `(.L_x_36) ;  /* 0x000000000004b947 */ /* 0x000fea0003800000 */
[----:B------:R1:W5:Y:S02]  /*2890*/  LDG.E.LTC128B.U16 R0, desc[UR36][R14.64+0x2] ;  /* 0x000002240e007981 */ /* 0x000364000c1e1520 */
.L_x_36:
[----:B------:R-:W-:Y:S05]  /*28a0*/  BSYNC B1 ;  /* 0x0000000000017941 */ /* 0x000fea0003800000 */
.L_x_35:
[----:B------:R-:W-:Y:S01]  /*28b0*/  IMAD.WIDE.U32 R6, R12, R50, R6 ;  /* 0x000000320c067225 */ /* 0x000fe200078e0006 */
[----:B------:R-:W-:-:S03]  /*28c0*/  ISETP.GT.AND P0, PT, R32, 0x8, P0 ;  /* 0x000000082000780c */ /* 0x000fc60000704270 */
[----:B-----5:R-:W-:Y:S02]  /*28d0*/  HADD2.F32 R10, -RZ, R0.H0_H0 ;  /* 0x20000000ff0a7230 */ /* 0x020fe40000004100 */
[----:B------:R-:W-:Y:S01]  /*28e0*/  IMAD.IADD R47, R47, 0x1, R7 ;  /* 0x000000012f2f7824 */ /* 0x000fe200078e0207 */
[----:B------:R-:W-:Y:S02]  /*28f0*/  IADD3 R7, P2, R4, R6, RZ ;  /* 0x0000000604077210 */ /* 0x000fe40007f5e0ff */
[----:B------:R-:W-:-:S03]  /*2900*/  FMUL R10, R10, R35 ;  /* 0x000000230a0a7220 */ /* 0x000fc60000400000 */
[----:B------:R-:W-:Y:S02]  /*2910*/  IMAD.X R12, R47, 0x1, R5, P2 ;  /* 0x000000012f0c7824 */ /* 0x000fe400010e0605 */
[----:B------:R-:W-:Y:S01]  /*2920*/  FFMA R10, R25, R34, R10 ;  /* 0x00000022190a7223 */ /* 0x000fe2000000000a */
[----:B------:R-:W-:-:S04]  /*2930*/  LEA R4, P2, R7, R52, 0x1 ;  /* 0x0000003407047211 */ /* 0x000fc800078408ff */
[--C-:B------:R-:W-:Y:S02]  /*2940*/  LEA.HI.X R5, R7, R53, R12.reuse, 0x1, P2 ;  /* 0x0000003507057211 */ /* 0x100fe400010f0c0c */
[----:B------:R-:W-:Y:S02]  /*2950*/  F2FP.F16.F32.PACK_AB R10, RZ, R10 ;  /* 0x0000000aff0a723e */ /* 0x000fe400000000ff */
[----:B------:R-:W-:-:S03]  /*2960*/  PRMT R12, R0, 0x7610, R12 ;  /* 0x00007610000c7816 */ /* 0x000fc6000000000c */
[----:B------:R2:W-:Y:S04]  /*2970*/  @P3 STG.E.U16 desc[UR36][R2.64+0x2], R10 ;  /* 0x0000020a02003986 */ /* 0x0005e8000c101524 */
[----:B------:R-:W3:Y:S01]  /*2980*/  @P0 LDG.E.LTC128B.U16 R12, desc[UR36][R4.64] ;  /* 0x00000024040c0981 */ /* 0x000ee2000c1e1520 */
[----:B------:R-:W-:Y:S01]  /*2990*/  IADD3 R8, P2, P3, R38, R6, R8 ;  /* 0x0000000626087210 */ /* 0x000fe20007b5e008 */
[----:B------:R-:W-:Y:S01]  /*29a0*/  BSSY B1, `(.L_x_37) ;  /* 0x0000011000017945 */ /* 0x000fe20003800000 */
[C---:B------:R-:W-:Y:S02]  /*29b0*/  SHF.L.U64.HI R11, R42.reuse, 0x1, R41 ;  /* 0x000000012a0b7819 */ /* 0x040fe40000010229 */
[----:B------:R-:W-:Y:S02]  /*29c0*/  IADD3.X R9, R39, R47, R9, P2, P3 ;  /* 0x0000002f27097210 */ /* 0x000fe400017e6409 */
[----:B------:R-:W-:-:S02]  /*29d0*/  LEA R6, P2, R42, R2, 0x1 ;  /* 0x000000022a067211 */ /* 0x000fc400078408ff */
[----:B------:R-:W-:Y:S01]  /*29e0*/  ISETP.GT.AND P1, PT, R32, 0x8, P1 ;  /* 0x000000082000780c */ /* 0x000fe20000f24270 */
[----:B------:R-:W-:-:S03]  /*29f0*/  IMAD.WIDE.U32 R8, R33, R20, R8 ;  /* 0x0000001421087225 */ /* 0x000fc600078e0008 */
[----:B--2---:R-:W-:Y:S01]  /*2a00*/  LEA R10, P3, R8, R52, 0x1 ;  /* 0x00000034080a7211 */ /* 0x004fe200078608ff */
[----:B---3--:R-:W-:-:S05]  /*2a10*/  HADD2.F32 R0, -RZ, R12.H0_H0 ;  /* 0x2000000cff007230 */ /* 0x008fca0000004100 */
[----:B------:R-:W-:Y:S01]  /*2a20*/  FMUL R7, R0, R35 ;  /* 0x0000002300077220 */ /* 0x000fe20000400000 */
[----:B------:R-:W-:-:S03]  /*2a30*/  IMAD.IADD R0, R21, 0x1, R9 ;  /* 0x0000000115007824 */ /* 0x000fc600078e0209 */
[----:B------:R-:W-:-:S05]  /*2a40*/  FFMA R7, R26, R34, R7 ;  /* 0x000000221a077223 */ /* 0x000fca0000000007 */
[----:B------:R-:W-:Y:S01]  /*2a50*/  F2FP.F16.F32.PACK_AB R4, RZ, R7 ;  /* 0x00000007ff04723e */ /* 0x000fe200000000ff */
[----:B------:R-:W-:Y:S01]  /*2a60*/  IMAD.X R7, R11, 0x1, R3, P2 ;  /* 0x000000010b077824 */ /* 0x000fe200010e0603 */
[----:B------:R-:W-:-:S04]  /*2a70*/  LEA.HI.X R11, R8, R53, R0, 0x1, P3 ;  /* 0x00000035080b7211 */ /* 0x000fc800018f0c00 */
[----:B------:R2:W-:Y:S01]  /*2a80*/  @P0 STG.E.U16 desc[UR36][R6.64], R4 ;  /* 0x0000000406000986 */ /* 0x0005e2000c101524 */
[----:B------:R-:W-:Y:S05]  /*2a90*/  @!P1 BRA `(.L_x_38) ;  /* 0x0000000000049947 */ /* 0x000fea0003800000 */
[----:B------:R3:W5:Y:S02]  /*2aa0*/  LDG.E.LTC128B.U16 R12, desc[UR36][R10.64+0x2] ;  /* 0x000002240a0c7981 */ /* 0x000764000c1e1520 */
.L_x_38:
[----:B------:R-:W-:Y:S05]  /*2ab0*/  BSYNC B1 ;  /* 0x0000000000017941 */ /* 0x000fea0003800000 */
.L_x_37:
[----:B-----5:R-:W-:Y:S01]  /*2ac0*/  HADD2.F32 R0, -RZ, R12.H0_H0 ;  /* 0x2000000cff007230 */ /* 0x020fe20000004100 */
[----:B------:R-:W-:Y:S01]  /*2ad0*/  ISETP.GT.AND P0, PT, R54, 0x8, PT ;  /* 0x000000083600780c */ /* 0x000fe20003f04270 */
[----:B--2---:R-:W-:Y:S01]  /*2ae0*/  @P1 IMAD.MOV.U32 R4, RZ, RZ, R6 ;  /* 0x000000ffff041224 */ /* 0x004fe200078e0006 */
[----:B------:R-:W-:Y:S01]  /*2af0*/  BSSY B1, `(.L_x_39) ;  /* 0x0000009000017945 */ /* 0x000fe20003800000 */
[----:B------:R-:W-:Y:S02]  /*2b00*/  @P1 IMAD.MOV.U32 R5, RZ, RZ, R7 ;  /* 0x000000ffff051224 */ /* 0x000fe400078e0007 */
[----:B------:R-:W-:Y:S01]  /*2b10*/  FMUL R0, R0, R35 ;  /* 0x0000002300007220 */ /* 0x000fe20000400000 */
[----:B------:R-:W-:-:S03]  /*2b20*/  ISETP.GT.AND P2, PT, R32, RZ, P0 ;  /* 0x000000ff2000720c */ /* 0x000fc60000744270 */
[----:B------:R-:W-:-:S05]  /*2b30*/  FFMA R0, R27, R34, R0 ;  /* 0x000000221b007223 */ /* 0x000fca0000000000 */
[----:B------:R-:W-:-:S05]  /*2b40*/  F2FP.F16.F32.PACK_AB R0, RZ, R0 ;  /* 0x00000000ff00723e */ /* 0x000fca00000000ff */
[----:B------:R2:W-:Y:S01]  /*2b50*/  @P1 STG.E.U16 desc[UR36][R4.64+0x2], R0 ;  /* 0x0000020004001986 */ /* 0x0005e2000c101524 */
[----:B------:R-:W-:Y:S05]  /*2b60*/  @!P2 BRA `(.L_x_40) ;  /* 0x000000000004a947 */ /* 0x000fea0003800000 */
[----:B------:R4:W5:Y:S02]  /*2b70*/  LDG.E.LTC128B.U16 R12, desc[UR36][R14.64+0x10] ;  /* 0x000010240e0c7981 */ /* 0x000964000c1e1520 */
.L_x_40:
[----:B------:R-:W-:Y:S05]  /*2b80*/  BSYNC B1 ;  /* 0x0000000000017941 */ /* 0x000fea0003800000 */
.L_x_39:
[----:B--2--5:R-:W-:Y:S01]  /*2b90*/  HADD2.F32 R0, -RZ, R12.H0_H0 ;  /* 0x2000000cff007230 */ /* 0x024fe20000004100 */
[----:B------:R-:W-:Y:S01]  /*2ba0*/  ISETP.GT.AND P1, PT, R54, 0x9, PT ;  /* 0x000000093600780c */ /* 0x000fe20003f24270 */
[----:B------:R-:W-:Y:S03]  /*2bb0*/  BSSY B1, `(.L_x_41) ;  /* 0x0000008000017945 */ /* 0x000fe60003800000 */
[----:B------:R-:W-:Y:S01]  /*2bc0*/  FMUL R5, R0, R35 ;  /* 0x0000002300057220 */ /* 0x000fe20000400000 */
[----:B------:R-:W-:-:S03]  /*2bd0*/  ISETP.GT.AND P3, PT, R32, RZ, P1 ;  /* 0x000000ff2000720c */ /* 0x000fc60000f64270 */
[----:B------:R-:W-:-:S05]  /*2be0*/  FFMA R5, R28, R34, R5 ;  /* 0x000000221c057223 */ /* 0x000fca0000000005 */
[----:B------:R-:W-:-:S05]  /*2bf0*/  F2FP.F16.F32.PACK_AB R5, RZ, R5 ;  /* 0x00000005ff05723e */ /* 0x000fca00000000ff */
[----:B------:R2:W-:Y:S01]  /*2c00*/  @P2 STG.E.U16 desc[UR36][R2.64+0x10], R5 ;  /* 0x0000100502002986 */ /* 0x0005e2000c101524 */
[----:B------:R-:W-:Y:S05]  /*2c10*/  @!P3 BRA `(.L_x_42) ;  /* 0x000000000004b947 */ /* 0x000fea0003800000 */
[----:B------:R0:W5:Y:S02]  /*2c20*/  LDG.E.LTC128B.U16 R12, desc[UR36][R14.64+0x12] ;  /* 0x000012240e0c7981 */ /* 0x000164000c1e1520 */
.L_x_42:
[----:B------:R-:W-:Y:S05]  /*2c30*/  BSYNC B1 ;  /* 0x0000000000017941 */ /* 0x000fea0003800000 */
.L_x_41:
[----:B-----5:R-:W-:Y:S01]  /*2c40*/  HADD2.F32 R0, -RZ, R12.H0_H0 ;  /* 0x2000000cff007230 */ /* 0x020fe20000004100 */
[----:B------:R-:W-:Y:S01]  /*2c50*/  ISETP.GT.AND P0, PT, R32, 0x8, P0 ;  /* 0x000000082000780c */ /* 0x000fe20000704270 */
[----:B------:R-:W-:Y:S03]  /*2c60*/  BSSY B1, `(.L_x_43) ;  /* 0x0000007000017945 */ /* 0x000fe60003800000 */
[----:B------:R-:W-:-:S04]  /*2c70*/  FMUL R0, R0, R35 ;  /* 0x0000002300007220 */ /* 0x000fc80000400000 */
[----:B------:R-:W-:-:S05]  /*2c80*/  FFMA R0, R29, R34, R0 ;  /* 0x000000221d007223 */ /* 0x000fca0000000000 */
[----:B------:R-:W-:-:S05]  /*2c90*/  F2FP.F16.F32.PACK_AB R0, RZ, R0 ;  /* 0x00000000ff00723e */ /* 0x000fca00000000ff */
[----:B------:R0:W-:Y:S01]  /*2ca0*/  @P3 STG.E.U16 desc[UR36][R2.64+0x12], R0 ;  /* 0x0000120002003986 */ /* 0x0001e2000c101524 */
[----:B------:R-:W-:Y:S05]  /*2cb0*/  @!P0 BRA `(.L_x_44) ;  /* 0x0000000000048947 */ /* 0x000fea0003800000 */
[----:B------:R0:W5:Y:S02]  /*2cc0*/  LDG.E.LTC128B.U16 R12, desc[UR36][R10.64+0x10] ;  /* 0x000010240a0c7981 */ /* 0x000164000c1e1520 */
.L_x_44:
[----:B------:R-:W-:Y:S05]  /*2cd0*/  BSYNC B1 ;  /* 0x0000000000017941 */ /* 0x000fea0003800000 */
.L_x_43:
[----:B0----5:R-:W-:Y:S01]  /*2ce0*/  HADD2.F32 R0, -RZ, R12.H0_H0 ;  /* 0x2000000cff007230 */ /* 0x021fe20000004100 */
[----:B------:R-:W-:Y:S01]  /*2cf0*/  ISETP.GT.AND P1, PT, R32, 0x8, P1 ;  /* 0x000000082000780c */ /* 0x000fe20000f24270 */
[----:B--2---:R-:W-:Y:S01]  /*2d00*/  @P0 IMAD.MOV.U32 R2, RZ, RZ, R6 ;  /* 0x000000ffff020224 */ /* 0x004fe200078e0006 */
[----:B------:R-:W-:Y:S02]  /*2d10*/  BSSY B1, `(.L_x_45) ;  /* 0x0000009000017945 */ /* 0x000fe40003800000 */
[----:B------:R-:W-:-:S04]  /*2d20*/  FMUL R3, R0, R35 ;  /* 0x0000002300037220 */ /* 0x000fc80000400000 */
[----:B------:R-:W-:-:S05]  /*2d30*/  FFMA R3, R30, R34, R3 ;  /* 0x000000221e037223 */ /* 0x000fca0000000003 */
[----:B------:R-:W-:-:S04]  /*2d40*/  F2FP.F16.F32.PACK_AB R3, RZ, R3 ;  /* 0x00000003ff03723e */ /* 0x000fc800000000ff */
[----:B------:R-:W-:Y:S01]  /*2d50*/  PRMT R0, R3, 0x7610, R0 ;  /* 0x0000761003007816 */ /* 0x000fe20000000000 */
[----:B------:R-:W-:-:S05]  /*2d60*/  @P0 IMAD.MOV.U32 R3, RZ, RZ, R7 ;  /* 0x000000ffff030224 */ /* 0x000fca00078e0007 */
[----:B------:R0:W-:Y:S01]  /*2d70*/  @P0 STG.E.U16 desc[UR36][R2.64+0x10], R0 ;  /* 0x0000100002000986 */ /* 0x0001e2000c101524 */
[----:B------:R-:W-:Y:S05]  /*2d80*/  @!P1 BRA `(.L_x_46) ;  /* 0x0000000000049947 */ /* 0x000fea0003800000 */
[----:B------:R2:W5:Y:S02]  /*2d90*/  LDG.E.LTC128B.U16 R12, desc[UR36][R10.64+0x12] ;  /* 0x000012240a0c7981 */ /* 0x000564000c1e1520 */
.L_x_46:
[----:B------:R-:W-:Y:S05]  /*2da0*/  BSYNC B1 ;  /* 0x0000000000017941 */ /* 0x000fea0003800000 */
.L_x_45:
[----:B------:R-:W-:Y:S05]  /*2db0*/  @!P1 BRA `(.L_x_47) ;  /* 0x0000000000c89947 */ /* 0x000fea0003800000 */
[----:B-----5:R-:W-:-:S05]  /*2dc0*/  HADD2.F32 R12, -RZ, R12.H0_H0 ;  /* 0x2000000cff0c7230 */ /* 0x020fca0000004100 */
[----:B------:R-:W-:-:S04]  /*2dd0*/  FMUL R12, R12, R35 ;  /* 0x000000230c0c7220 */ /* 0x000fc80000400000 */
[----:B------:R-:W-:-:S05]  /*2de0*/  FFMA R12, R31, R34, R12 ;  /* 0x000000221f0c7223 */ /* 0x000fca000000000c */
[----:B------:R-:W-:-:S05]  /*2df0*/  F2FP.F16.F32.PACK_AB R12, RZ, R12 ;  /* 0x0000000cff0c723e */ /* 0x000fca00000000ff */
[----:B------:R0:W-:Y:S01]  /*2e00*/  STG.E.U16 desc[UR36][R6.64+0x12], R12 ;  /* 0x0000120c06007986 */ /* 0x0001e2000c101524 */
[----:B------:R-:W-:Y:S05]  /*2e10*/  BRA `(.L_x_47) ;  /* 0x0000000000b07947 */ /* 0x000fea0003800000 */
.L_x_34:
[----:B------:R-:W-:Y:S01]  /*2e20*/  ULDC.64 UR4, c[0x0][0x5c0] ;  /* 0x0001700000047ab9 */ /* 0x000fe20000000a00 */
[----:B------:R-:W-:Y:S01]  /*2e30*/  ISETP.GT.AND P0, PT, R54, RZ, PT ;  /* 0x000000ff3600720c */ /* 0x000fe20003f04270 */
[-C--:B------:R-:W-:Y:S01]  /*2e40*/  FMUL R24, R24, R34.reuse ;  /* 0x0000002218187220 */ /* 0x080fe20000400000 */
[----:B------:R-:W-:Y:S01]  /*2e50*/  LEA R2, P5, R14, UR4, 0x1 ;  /* 0x000000040e027c11 */ /* 0x000fe2000f8a08ff */
[-C--:B------:R-:W-:Y:S01]  /*2e60*/  FMUL R25, R25, R34.reuse ;  /* 0x0000002219197220 */ /* 0x080fe20000400000 */
[----:B------:R-:W-:Y:S01]  /*2e70*/  ISETP.GT.AND P2, PT, R54, 0x1, PT ;  /* 0x000000013600780c */ /* 0x000fe20003f44270 */
[-C--:B------:R-:W-:Y:S01]  /*2e80*/  FMUL R26, R26, R34.reuse ;  /* 0x000000221a1a7220 */ /* 0x080fe20000400000 */
[----:B------:R-:W-:Y:S01]  /*2e90*/  ISETP.GT.AND P4, PT, R32, RZ, P0 ;  /* 0x000000ff2000720c */ /* 0x000fe20000784270 */
[-C--:B------:R-:W-:Y:S01]  /*2ea0*/  FMUL R27, R27, R34.reuse ;  /* 0x000000221b1b7220 */ /* 0x080fe20000400000 */
[----:B------:R-:W-:Y:S01]  /*2eb0*/  LEA.HI.X R3, R14, UR5, R55, 0x1, P5 ;  /* 0x000000050e037c11 */ /* 0x000fe2000a8f0c37 */
[-C--:B------:R-:W-:Y:S01]  /*2ec0*/  FMUL R28, R28, R34.reuse ;  /* 0x000000221c1c7220 */ /* 0x080fe20000400000 */
[----:B------:R-:W-:Y:S01]  /*2ed0*/  ISETP.GT.AND P5, PT, R32, RZ, P2 ;  /* 0x000000ff2000720c */ /* 0x000fe200017a4270 */
[----:B------:R-:W-:Y:S01]  /*2ee0*/  FMUL R29, R29, R34 ;  /* 0x000000221d1d7220 */ /* 0x000fe20000400000 */
[----:B------:R-:W-:Y:S01]  /*2ef0*/  F2FP.F16.F32.PACK_AB R24, RZ, R24 ;  /* 0x00000018ff18723e */ /* 0x000fe200000000ff */
[-C--:B------:R-:W-:Y:S01]  /*2f00*/  FMUL R30, R30, R34.reuse ;  /* 0x000000221e1e7220 */ /* 0x080fe20000400000 */
[----:B------:R-:W-:Y:S01]  /*2f10*/  F2FP.F16.F32.PACK_AB R25, RZ, R25 ;  /* 0x00000019ff19723e */ /* 0x000fe200000000ff */
[----:B------:R-:W-:Y:S01]  /*2f20*/  FMUL R31, R31, R34 ;  /* 0x000000221f1f7220 */ /* 0x000fe20000400000 */
[----:B------:R-:W-:-:S02]  /*2f30*/  SHF.L.U64.HI R5, R42, 0x1, R41 ;  /* 0x000000012a057819 */ /* 0x000fc40000010229 */
[C---:B------:R-:W-:Y:S01]  /*2f40*/  ISETP.GT.AND P3, PT, R54.reuse, 0x8, PT ;  /* 0x000000083600780c */ /* 0x040fe20003f64270 */
[----:B------:R-:W-:Y:S01]  /*2f50*/  @P4 STG.E.U16 desc[UR36][R2.64], R24 ;  /* 0x0000001802004986 */ /* 0x000fe2000c101524 */
[----:B------:R-:W-:Y:S02]  /*2f60*/  ISETP.GT.AND P1, PT, R54, 0x9, PT ;  /* 0x000000093600780c */ /* 0x000fe40003f24270 */
[----:B------:R-:W-:Y:S01]  /*2f70*/  ISETP.GT.AND P0, PT, R32, 0x8, P0 ;  /* 0x000000082000780c */ /* 0x000fe20000704270 */
[----:B------:R-:W-:Y:S01]  /*2f80*/  @P5 STG.E.U16 desc[UR36][R2.64+0x2], R25 ;  /* 0x0000021902005986 */ /* 0x000fe2000c101524 */
[----:B------:R-:W-:Y:S02]  /*2f90*/  LEA R4, P5, R42, R2, 0x1 ;  /* 0x000000022a047211 */ /* 0x000fe400078a08ff */
[C---:B------:R-:W-:Y:S02]  /*2fa0*/  ISETP.GT.AND P2, PT, R32.reuse, 0x8, P2 ;  /* 0x000000082000780c */ /* 0x040fe40001744270 */
[C---:B------:R-:W-:Y:S01]  /*2fb0*/  ISETP.GT.AND P4, PT, R32.reuse, RZ, P3 ;  /* 0x000000ff2000720c */ /* 0x040fe20001f84270 */
[----:B------:R-:W-:Y:S01]  /*2fc0*/  IMAD.X R5, R5, 0x1, R3, P5 ;  /* 0x0000000105057824 */ /* 0x000fe200028e0603 */
[----:B------:R-:W-:-:S02]  /*2fd0*/  ISETP.GT.AND P5, PT, R32, RZ, P1 ;  /* 0x000000ff2000720c */ /* 0x000fc40000fa4270 */
[C---:B------:R-:W-:Y:S02]  /*2fe0*/  ISETP.GT.AND P3, PT, R32.reuse, 0x8, P3 ;  /* 0x000000082000780c */ /* 0x040fe40001f64270 */
[----:B------:R-:W-:Y:S02]  /*2ff0*/  F2FP.F16.F32.PACK_AB R26, RZ, R26 ;  /* 0x0000001aff1a723e */ /* 0x000fe400000000ff */
[----:B------:R-:W-:Y:S02]  /*3000*/  F2FP.F16.F32.PACK_AB R27, RZ, R27 ;  /* 0x0000001bff1b723e */ /* 0x000fe400000000ff */
[----:B------:R-:W-:Y:S01]  /*3010*/  ISETP.GT.AND P1, PT, R32, 0x8, P1 ;  /* 0x000000082000780c */ /* 0x000fe20000f24270 */
[----:B------:R-:W-:Y:S01]  /*3020*/  @P0 STG.E.U16 desc[UR36][R4.64], R26 ;  /* 0x0000001a04000986 */ /* 0x000fe2000c101524 */
[----:B------:R-:W-:Y:S02]  /*3030*/  F2FP.F16.F32.PACK_AB R28, RZ, R28 ;  /* 0x0000001cff1c723e */ /* 0x000fe400000000ff */
[----:B------:R-:W-:Y:S01]  /*3040*/  F2FP.F16.F32.PACK_AB R29, RZ, R29 ;  /* 0x0000001dff1d723e */ /* 0x000fe200000000ff */
[----:B------:R-:W-:Y:S01]  /*3050*/  @P2 STG.E.U16 desc[UR36][R4.64+0x2], R27 ;  /* 0x0000021b04002986 */ /* 0x000fe2000c101524 */
[----:B------:R-:W-:-:S02]  /*3060*/  F2FP.F16.F32.PACK_AB R30, RZ, R30 ;  /* 0x0000001eff1e723e */ /* 0x000fc400000000ff */
[----:B------:R-:W-:Y:S01]  /*3070*/  F2FP.F16.F32.PACK_AB R31, RZ, R31 ;  /* 0x0000001fff1f723e */ /* 0x000fe200000000ff */
[----:B------:R-:W-:Y:S04]  /*3080*/  @P4 STG.E.U16 desc[UR36][R2.64+0x10], R28 ;  /* 0x0000101c02004986 */ /* 0x000fe8000c101524 */
[----:B------:R0:W-:Y:S02]  /*3090*/  @P5 STG.E.U16 desc[UR36][R2.64+0x12], R29 ;  /* 0x0000121d02005986 */ /* 0x0001e4000c101524 */
[----:B0-----:R-:W-:Y:S02]  /*30a0*/  @P3 IMAD.MOV.U32 R2, RZ, RZ, R4 ;  /* 0x000000ffff023224 */ /* 0x001fe400078e0004 */
[----:B------:R-:W-:-:S05]  /*30b0*/  @P3 IMAD.MOV.U32 R3, RZ, RZ, R5 ;  /* 0x000000ffff033224 */ /* 0x000fca00078e0005 */
[----:B------:R0:W-:Y:S04]  /*30c0*/  @P3 STG.E.U16 desc[UR36][R2.64+0x10], R30 ;  /* 0x0000101e02003986 */ /* 0x0001e8000c101524 */
[----:B------:R0:W-:Y:S02]  /*30d0*/  @P1 STG.E.U16 desc[UR36][R4.64+0x12], R31 ;  /* 0x0000121f04001986 */ /* 0x0001e4000c101524 */
.L_x_47:
[----:B------:R-:W-:Y:S05]  /*30e0*/  BSYNC B0 ;  /* 0x0000000000007941 */ /* 0x000fea0003800000 */
.L_x_33:
[----:B------:R-:W-:Y:S01]  /*30f0*/  LEA R22, P0, R16, R22, 0x1 ;  /* 0x0000001610167211 */ /* 0x000fe200078008ff */
[----:B------:R-:W-:Y:S01]  /*3100*/  ULDC.64 UR4, c[0x0][0x650] ;  /* 0x0001940000047ab9 */ /* 0x000fe20000000a00 */
[----:B0-----:R-:W-:Y:S02]  /*3110*/  IMAD.U32 R0, RZ, RZ, UR44 ;  /* 0x0000002cff007e24 */ /* 0x001fe4000f8e00ff */
[----:B------:R-:W-:Y:S02]  /*3120*/  IMAD.MOV.U32 R32, RZ, RZ, -0x1 ;  /* 0xffffffffff207424 */ /* 0x000fe400078e00ff */
[----:B------:R-:W-:Y:S01]  /*3130*/  IMAD.X R19, R44, 0x1, R19, P0 ;  /* 0x000000012c137824 */ /* 0x000fe200000e0613 */
[----:B------:R-:W-:Y:S01]  /*3140*/  ISETP.GE.U32.AND P0, PT, R22, UR4, PT ;  /* 0x0000000416007c0c */ /* 0x000fe2000bf06070 */
[----:B------:R0:W-:Y:S01]  /*3150*/  SYNCS.ARRIVE.TRANS64.A1T0 RZ, [R0+UR48], RZ ;  /* 0x000000ff00ff79a7 */ /* 0x0001e20008100030 */
[----:B------:R-:W-:Y:S02]  /*3160*/  IMAD.MOV.U32 R2, RZ, RZ, -0x1 ;  /* 0xffffffffff027424 */ /* 0x000fe400078e00ff */
[----:B------:R-:W-:Y:S01]  /*3170*/  ISETP.GE.U32.AND.EX P0, PT, R19, UR5, PT, P0 ;  /* 0x0000000513007c0c */ /* 0x000fe2000bf06100 */
[----:B------:R-:W-:Y:S01]  /*3180*/  IMAD.MOV.U32 R33, RZ, RZ, -0x1 ;  /* 0xffffffffff217424 */ /* 0x000fe200078e00ff */
[----:B0-----:R-:W-:-:S11]  /*3190*/  PRMT R0, RZ, 0x7610, R0 ;  /* 0x00007610ff007816 */ /* 0x001fd60000000000 */
[----:B------:R-:W-:Y:S05]  /*31a0*/  @P0 BRA `(.L_x_48) ;  /* 0x0000000400580947 */ /* 0x000fea0003800000 */
[----:B------:R-:W0:Y:S01]  /*31b0*/  LDC.64 R8, c[0x0][0x628] ;  /* 0x00018a00ff087b82 */ /* 0x000e220000000a00 */
[----:B-1--4-:R-:W1:Y:S01]  /*31c0*/  S2R R14, SR_CTAID.X ;  /* 0x00000000000e7919 */ /* 0x012e620000002500 */
[----:B------:R-:W-:Y:S02]  /*31d0*/  IMAD.MOV.U32 R6, RZ, RZ, R22 ;  /* 0x000000ffff067224 */ /* 0x000fe400078e0016 */
[----:B------:R-:W-:Y:S01]  /*31e0*/  IMAD.MOV.U32 R7, RZ, RZ, R19 ;  /* 0x000000ffff077224 */ /* 0x000fe200078e0013 */
[----:B------:R-:W4:Y:S03]  /*31f0*/  S2R R15, SR_CTAID.Y ;  /* 0x00000000000f7919 */ /* 0x000f260000002600 */
[----:B------:R-:W1:Y:S08]  /*3200*/  LDC R0, c[0x0][0x630] ;  /* 0x00018c00ff007b82 */ /* 0x000e700000000800 */
[----:B-----5:R-:W1:Y:S01]  /*3210*/  LDC.64 R12, c[0x0][0x620] ;  /* 0x00018800ff0c7b82 */ /* 0x020e620000000a00 */
[----:B0-----:R-:W-:-:S04]  /*3220*/  ISETP.NE.U32.AND P0, PT, R8, RZ, PT ;  /* 0x000000ff0800720c */ /* 0x001fc80003f05070 */
[----:B------:R-:W-:-:S13]  /*3230*/  ISETP.NE.AND.EX P0, PT, R9, RZ, PT, P0 ;  /* 0x000000ff0900720c */ /* 0x000fda0003f05300 */
[----:B-1--4-:R-:W-:Y:S05]  /*3240*/  @!P0 BRA `(.L_x_49) ;  /* 0x0000000000288947 */ /* 0x012fea0003800000 */
[----:B------:R-:W0:Y:S02]  /*3250*/  LDC R3, c[0x0][0x634] ;  /* 0x00018d00ff037b82 */ /* 0x000e240000000800 */
[----:B0-----:R-:W-:-:S05]  /*3260*/  IADD3 R7, P0, R22, R3, RZ ;  /* 0x0000000316077210 */ /* 0x001fca0007f1e0ff */
[----:B--23--:R-:W-:-:S04]  /*3270*/  IMAD.X R11, RZ, RZ, R19, P0 ;  /* 0x000000ffff0b7224 */ /* 0x00cfc800000e0613 */
[----:B------:R-:W-:-:S04]  /*3280*/  IMAD.WIDE.U32 R2, R11, R8, RZ ;  /* 0x000000080b027225 */ /* 0x000fc800078e00ff */
[----:B------:R-:W-:-:S04]  /*3290*/  IMAD.WIDE.U32 R4, P0, R7, R9, R2 ;  /* 0x0000000907047225 */ /* 0x000fc80007800002 */
[----:B------:R-:W-:-:S04]  /*32a0*/  IMAD.WIDE.U32 R2, R7, R8, RZ ;  /* 0x0000000807027225 */ /* 0x000fc800078e00ff */
[----:B------:R-:W-:Y:S01]  /*32b0*/  IMAD.X R7, RZ, RZ, RZ, P0 ;  /* 0x000000ffff077224 */ /* 0x000fe200000e06ff */
[----:B------:R-:W-:Y:S01]  /*32c0*/  IADD3 RZ, P0, R3, R4, RZ ;  /* 0x0000000403ff7210 */ /* 0x000fe20007f1e0ff */
[----:B------:R-:W-:-:S04]  /*32d0*/  IMAD.MOV.U32 R6, RZ, RZ, R5 ;  /* 0x000000ffff067224 */ /* 0x000fc800078e0005 */
[----:B------:R-:W-:-:S08]  /*32e0*/  IMAD.WIDE.U32.X R6, R11, R9, R6, P0 ;  /* 0x000000090b067225 */ /* 0x000fd000000e0406 */
.L_x_49:
[-CC-:B------:R-:W-:Y:S01]  /*32f0*/  SHF.R.U64 R33, R6, R0.reuse, R7.reuse ;  /* 0x0000000006217219 */ /* 0x180fe20000001207 */
[----:B------:R-:W0:Y:S01]  /*3300*/  LDC.64 R28, c[0x0][0x640] ;  /* 0x00019000ff1c7b82 */ /* 0x000e220000000a00 */
[----:B------:R-:W-:Y:S01]  /*3310*/  SHF.R.U32.HI R0, RZ, R0, R7 ;  /* 0x00000000ff007219 */ /* 0x000fe20000011607 */
[----:B------:R-:W-:Y:S01]  /*3320*/  IMAD.MOV.U32 R2, RZ, RZ, R22 ;  /* 0x000000ffff027224 */ /* 0x000fe200078e0016 */
[----:B------:R-:W-:Y:S01]  /*3330*/  IADD3 R5, P0, RZ, -R33, RZ ;  /* 0x80000021ff057210 */ /* 0x000fe20007f1e0ff */
[----:B------:R-:W-:Y:S01]  /*3340*/  ULDC UR4, c[0x0][0x150] ;  /* 0x0000540000047ab9 */ /* 0x000fe20000000800 */
[----:B------:R-:W-:-:S03]  /*3350*/  I2FP.F32.U32 R6, R14 ;  /* 0x0000000e00067245 */ /* 0x000fc60000201000 */
[----:B------:R-:W1:Y:S01]  /*3360*/  LDC R4, c[0x0][0x618] ;  /* 0x00018600ff047b82 */ /* 0x000e620000000800 */
[----:B------:R-:W-:Y:S02]  /*3370*/  IMAD.X R3, RZ, RZ, ~R0, P0 ;  /* 0x000000ffff037224 */ /* 0x000fe400000e0e00 */
[----:B------:R-:W-:Y:S01]  /*3380*/  FMUL R6, R6, UR4 ;  /* 0x0000000406067c20 */ /* 0x000fe20008400000 */
[----:B------:R-:W-:Y:S01]  /*3390*/  ULDC UR4, c[0x0][0x154] ;  /* 0x0000550000047ab9 */ /* 0x000fe20000000800 */
[-C--:B------:R-:W-:Y:S02]  /*33a0*/  IMAD R0, R3, R12.reuse, RZ ;  /* 0x0000000c03007224 */ /* 0x080fe400078e02ff */
[----:B------:R-:W-:Y:S01]  /*33b0*/  IMAD.MOV.U32 R3, RZ, RZ, R19 ;  /* 0x000000ffff037224 */ /* 0x000fe200078e0013 */
[----:B------:R-:W2:Y:S01]  /*33c0*/  LDC R24, c[0x0][0x608] ;  /* 0x00018200ff187b82 */ /* 0x000ea20000000800 */
[----:B------:R-:W4:Y:S01]  /*33d0*/  F2I.U32.TRUNC.NTZ R6, R6 ;  /* 0x0000000600067305 */ /* 0x000f22000020f000 */
[----:B------:R-:W-:-:S04]  /*33e0*/  IMAD.WIDE.U32 R2, R5, R12, R2 ;  /* 0x0000000c05027225 */ /* 0x000fc800078e0002 */
[----:B------:R-:W-:Y:S02]  /*33f0*/  IMAD R5, R5, R13, R0 ;  /* 0x0000000d05057224 */ /* 0x000fe400078e0200 */
[----:B------:R-:W5:Y:S01]  /*3400*/  LDC R26, c[0x0][0x658] ;  /* 0x00019600ff1a7b82 */ /* 0x000f620000000800 */
[----:B------:R-:W-:Y:S01]  /*3410*/  I2FP.F32.U32 R0, R15 ;  /* 0x0000000f00007245 */ /* 0x000fe20000201000 */
[----:B------:R-:W-:Y:S01]  /*3420*/  IMAD.IADD R3, R3, 0x1, R5 ;  /* 0x0000000103037824 */ /* 0x000fe200078e0205 */
[----:B0-----:R-:W-:-:S03]  /*3430*/  ISETP.NE.U32.AND P0, PT, R28, RZ, PT ;  /* 0x000000ff1c00720c */ /* 0x001fc60003f05070 */
[----:B------:R-:W-:Y:S02]  /*3440*/  FMUL R0, R0, UR4 ;  /* 0x0000000400007c20 */ /* 0x000fe40008400000 */
[----:B------:R-:W0:Y:S01]  /*3450*/  LDC R7, c[0x0][0x144] ;  /* 0x00005100ff077b82 */ /* 0x000e220000000800 */
[-CC-:B-1----:R-:W-:Y:S01]  /*3460*/  SHF.R.U64 R8, R2, R4.reuse, R3.reuse ;  /* 0x0000000402087219 */ /* 0x182fe20000001203 */
[----:B------:R1:W0:Y:S01]  /*3470*/  F2I.U32.TRUNC.NTZ R12, R0 ;  /* 0x00000000000c7305 */ /* 0x000222000020f000 */
[----:B------:R-:W-:Y:S01]  /*3480*/  ISETP.NE.AND.EX P0, PT, R29, RZ, PT, P0 ;  /* 0x000000ff1d00720c */ /* 0x000fe20003f05300 */
[----:B----4-:R-:W-:Y:S01]  /*3490*/  IMAD.MOV R6, RZ, RZ, -R6 ;  /* 0x000000ffff067224 */ /* 0x010fe200078e0a06 */
[----:B------:R-:W-:-:S03]  /*34a0*/  SHF.R.U32.HI R3, RZ, R4, R3 ;  /* 0x00000004ff037219 */ /* 0x000fc60000011603 */
[----:B------:R-:W4:Y:S01]  /*34b0*/  LDC R20, c[0x0][0x148] ;  /* 0x00005200ff147b82 */ /* 0x000f220000000800 */
[-CC-:B--23--:R-:W-:Y:S02]  /*34c0*/  SHF.R.U64 R10, R8, R24.reuse, R3.reuse ;  /* 0x00000018080a7219 */ /* 0x18cfe40000001203 */
[----:B------:R-:W-:-:S05]  /*34d0*/  SHF.R.U32.HI R3, RZ, R24, R3 ;  /* 0x00000018ff037219 */ /* 0x000fca0000011603 */
[----:B------:R-:W2:Y:S01]  /*34e0*/  LDC R13, c[0x0][0x600] ;  /* 0x00018000ff0d7b82 */ /* 0x000ea20000000800 */
[-CC-:B-----5:R-:W-:Y:S02]  /*34f0*/  SHF.R.U64 R11, R10, R26.reuse, R3.reuse ;  /* 0x0000001a0a0b7219 */ /* 0x1a0fe40000001203 */
[----:B------:R-:W-:-:S03]  /*3500*/  SHF.R.U32.HI R3, RZ, R26, R3 ;  /* 0x0000001aff037219 */ /* 0x000fc60000011603 */
[----:B------:R-:W-:Y:S02]  /*3510*/  IMAD.MOV.U32 R2, RZ, RZ, R11 ;  /* 0x000000ffff027224 */ /* 0x000fe400078e000b */
[----:B------:R-:W3:Y:S01]  /*3520*/  LDC R21, c[0x0][0x648] ;  /* 0x00019200ff157b82 */ /* 0x000ee20000000800 */
[----:B0-----:R-:W-:-:S07]  /*3530*/  IMAD R32, R7, R6, R14 ;  /* 0x0000000607207224 */ /* 0x001fce00078e020e */
[----:B------:R-:W0:Y:S08]  /*3540*/  LDC R25, c[0x0][0x638] ;  /* 0x00018e00ff197b82 */ /* 0x000e300000000800 */
[----:B------:R-:W0:Y:S01]  /*3550*/  LDC R27, c[0x0][0x610] ;  /* 0x00018400ff1b7b82 */ /* 0x000e220000000800 */
[----:B-1--4-:R-:W-:Y:S05]  /*3560*/  @!P0 BRA `(.L_x_50) ;  /* 0x0000000000288947 */ /* 0x012fea0003800000 */
        /* <DEDUP_REMOVED lines=10> */
.L_x_50:
[----:B------:R-:W-:Y:S01]  /*3610*/  ISETP.NE.AND P0, PT, R23, 0x1, PT ;  /* 0x000000011700780c */ /* 0x000fe20003f05270 */
[----:B--2---:R-:W-:Y:S01]  /*3620*/  VIADD R5, R13, 0xffffffff ;  /* 0xffffffff0d057836 */ /* 0x004fe20000000000 */
[----:B---3--:R-:W-:Y:S01]  /*3630*/  SHF.R.U64 R0, R2, R21, R3 ;  /* 0x0000001502007219 */ /* 0x008fe20000001203 */
[----:B------:R-:W-:Y:S01]  /*3640*/  IMAD.MOV R12, RZ, RZ, -R12 ;  /* 0x000000ffff0c7224 */ /* 0x000fe200078e0a0c */
[----:B------:R-:W-:Y:S02]  /*3650*/  LOP3.LUT R3, R10, R45, RZ, 0xc0, !PT ;  /* 0x0000002d0a037212 */ /* 0x000fe400078ec0ff */
[----:B------:R-:W-:Y:S01]  /*3660*/  LOP3.LUT R5, R8, R5, RZ, 0xc0, !PT ;  /* 0x0000000508057212 */ /* 0x000fe200078ec0ff */
[----:B------:R-:W-:Y:S02]  /*3670*/  IMAD.MOV R2, RZ, RZ, -R0 ;  /* 0x000000ffff027224 */ /* 0x000fe400078e0a00 */
[----:B------:R-:W-:Y:S02]  /*3680*/  IMAD R3, R40, R0, R3 ;  /* 0x0000000028037224 */ /* 0x000fe400078e0203 */
[----:B0-----:R-:W-:-:S02]  /*3690*/  IMAD R0, R2, R25, R11 ;  /* 0x0000001902007224 */ /* 0x001fc400078e020b */
[----:B------:R-:W-:Y:S02]  /*36a0*/  @P0 IMAD R32, R20, R12, R15 ;  /* 0x0000000c14200224 */ /* 0x000fe400078e020f */
[----:B------:R-:W-:Y:S02]  /*36b0*/  IMAD.MOV.U32 R2, RZ, RZ, 0x1 ;  /* 0x00000001ff027424 */ /* 0x000fe400078e00ff */
[----:B------:R-:W-:Y:S02]  /*36c0*/  IMAD R32, R3, R27, R32 ;  /* 0x0000001b03207224 */ /* 0x000fe400078e0220 */
[----:B------:R-:W-:Y:S01]  /*36d0*/  IMAD R3, R0, R13, R5 ;  /* 0x0000000d00037224 */ /* 0x000fe200078e0205 */
[----:B------:R-:W-:-:S04]  /*36e0*/  PRMT R0, R2, 0x7610, R0 ;  /* 0x0000761002007816 */ /* 0x000fc80000000000 */
[----:B------:R-:W-:Y:S02]  /*36f0*/  SEL R2, R3, R32, !P0 ;  /* 0x0000002003027207 */ /* 0x000fe40004000000 */
[----:B------:R-:W-:-:S07]  /*3700*/  SEL R32, R32, R3, !P0 ;  /* 0x0000000320207207 */ /* 0x000fce0004000000 */
.L_x_48:
[----:B------:R-:W-:Y:S02]  /*3710*/  LOP3.LUT P0, RZ, R0, 0xff, RZ, 0xc0, !PT ;  /* 0x000000ff00ff7812 */ /* 0x000fe4000780c0ff */
[----:B------:R-:W-:-:S11]  /*3720*/  LOP3.LUT R48, R48, 0x1, RZ, 0x3c, !PT ;  /* 0x0000000130307812 */ /* 0x000fd600078e3cff */
[----:B------:R-:W-:Y:S05]  /*3730*/  @P0 BRA `(.L_x_51) ;  /* 0xffffffdc00d40947 */ /* 0x000fea000383ffff */
[----:B------:R-:W-:Y:S05]  /*3740*/  EXIT ;  /* 0x000000000000794d */ /* 0x000fea0003800000 */
.L_x_14:
[----:B------:R-:W-:-:S08]  /*3750*/  ISETP.NE.AND P0, PT, R5, RZ, PT ;  /* 0x000000ff0500720c */ /* 0x000fd00003f05270 */
[----:B-----5:R-:W0:-:S00]  /*3760*/  USETMAXREG.DEALLOC.CTAPOOL 0x28 ;  /* 0x00000028000079c8 */ /* 0x020e0000080e0500 */
[----:B------:R-:W-:Y:S05]  /*3770*/  @P0 EXIT ;  /* 0x000000000000094d */ /* 0x000fea0003800000 */
[----:B0-----:R-:W-:Y:S01]  /*3780*/  LOP3.LUT P0, RZ, R8, 0xff, RZ, 0xc0, !PT ;  /* 0x000000ff08ff7812 */ /* 0x001fe2000780c0ff */
[----:B------:R-:W-:Y:S02]  /*3790*/  IMAD.MOV.U32 R6, RZ, RZ, 0x1 ;  /* 0x00000001ff067424 */ /* 0x000fe400078e00ff */
[----:B------:R-:W-:-:S10]  /*37a0*/  IMAD.MOV.U32 R7, RZ, RZ, RZ ;  /* 0x000000ffff077224 */ /* 0x000fd400078e00ff */
[----:B------:R-:W-:Y:S05]  /*37b0*/  @!P0 BRA `(.L_x_52) ;  /* 0x0000000c00408947 */ /* 0x000fea0003800000 */
[----:B------:R-:W-:Y:S01]  /*37c0*/  LOP3.LUT P0, RZ, R4, 0x1f, RZ, 0xc0, !PT ;  /* 0x0000001f04ff7812 */ /* 0x000fe2000780c0ff */
[----:B------:R-:W-:Y:S01]  /*37d0*/  ULDC UR5, c[0x0][0x658] ;  /* 0x0001960000057ab9 */ /* 0x000fe20000000800 */
[----:B------:R-:W-:Y:S01]  /*37e0*/  UMOV UR6, 0xffffffff ;  /* 0xffffffff00067882 */ /* 0x000fe20000000000 */
[----:B------:R-:W-:Y:S01]  /*37f0*/  BSSY B0, `(.L_x_52) ;  /* 0x00000cc000007945 */ /* 0x000fe20003800000 */
[----:B------:R-:W-:Y:S01]  /*3800*/  USHF.L.U32 UR6, UR6, UR5, URZ ;  /* 0x0000000506067299 */ /* 0x000fe2000800063f */
[C---:B------:R-:W-:Y:S01]  /*3810*/  ISETP.NE.AND P2, PT, R3.reuse, RZ, PT ;  /* 0x000000ff0300720c */ /* 0x040fe20003f45270 */
[----:B------:R-:W-:Y:S01]  /*3820*/  UMOV UR7, 0x1 ;  /* 0x0000000100077882 */ /* 0x000fe20000000000 */
[----:B------:R-:W-:Y:S01]  /*3830*/  ISETP.NE.OR P0, PT, R3, RZ, !P0 ;  /* 0x000000ff0300720c */ /* 0x000fe20004705670 */
[----:B------:R-:W-:Y:S01]  /*3840*/  IMAD.MOV.U32 R9, RZ, RZ, 0x1 ;  /* 0x00000001ff097424 */ /* 0x000fe200078e00ff */
[----:B------:R-:W-:Y:S01]  /*3850*/  LOP3.LUT R8, R18, 0x2, RZ, 0xfc, !PT ;  /* 0x0000000212087812 */ /* 0x000fe200078efcff */
[----:B------:R-:W-:Y:S01]  /*3860*/  IMAD.MOV.U32 R6, RZ, RZ, 0x1 ;  /* 0x00000001ff067424 */ /* 0x000fe200078e00ff */
[----:B------:R-:W-:Y:S01]  /*3870*/  ULDC UR4, c[0x0][0x600] ;  /* 0x0001800000047ab9 */ /* 0x000fe20000000800 */
[----:B------:R-:W-:Y:S01]  /*3880*/  IMAD.MOV.U32 R7, RZ, RZ, RZ ;  /* 0x000000ffff077224 */ /* 0x000fe200078e00ff */
[----:B------:R-:W-:-:S02]  /*3890*/  USHF.L.U32 UR13, UR7, UR5, URZ ;  /* 0x00000005070d7299 */ /* 0x000fc4000800063f */
[----:B------:R-:W-:Y:S02]  /*38a0*/  UIADD3 UR21, UR40, 0x1, URZ ;  /* 0x0000000128157890 */ /* 0x000fe4000fffe03f */
[----:B------:R-:W-:Y:S02]  /*38b0*/  UIADD3 UR4, UR4, -0x1, URZ ;  /* 0xffffffff04047890 */ /* 0x000fe4000fffe03f */
[----:B------:R-:W-:Y:S01]  /*38c0*/  ULOP3.LUT UR5, URZ, UR6, URZ, 0x33, !UPT ;  /* 0x000000063f057292 */ /* 0x000fe2000f8e333f */
[----:B------:R-:W-:-:S11]  /*38d0*/  ULDC.64 UR22, c[0x0][0x198] ;  /* 0x0000660000167ab9 */ /* 0x000fd60000000a00 */
.L_x_64:
[----:B------:R-:W-:-:S03]  /*38e0*/  UMOV UR6, 0xffffffff ;  /* 0xffffffff00067882 */ /* 0x000fc60000000000 */
[----:B------:R-:W-:Y:S05]  /*38f0*/  BRA.DIV UR6, `(.L_x_53) ;  /* 0x0000001606087947 */ /* 0x000fea000b800000 */
[----:B------:R-:W-:-:S13]  /*3900*/  ELECT P6, URZ, PT ;  /* 0x00000000003f782f */ /* 0x000fda00038c0000 */
.L_x_84:
[----:B------:R-:W0:Y:S01]  /*3910*/  LDC R3, c[0x0][0x28c] ;  /* 0x0000a300ff037b82 */ /* 0x000e220000000800 */
[----:B------:R-:W-:Y:S01]  /*3920*/  BSSY B1, `(.L_x_54) ;  /* 0x0000043000017945 */ /* 0x000fe20003800000 */
[----:B0-----:R-:W-:-:S13]  /*3930*/  ISETP.LT.OR P6, PT, R3, 0x1, !P6 ;  /* 0x000000010300780c */ /* 0x001fda00077c1670 */
[----:B------:R-:W-:Y:S05]  /*3940*/  @P6 BRA `(.L_x_55) ;  /* 0x0000000400006947 */ /* 0x000fea0003800000 */
[----:B------:R-:W-:Y:S02]  /*3950*/  IMAD.SHL.U32 R10, R2, 0x10, RZ ;  /* 0x00000010020a7824 */ /* 0x000fe400078e00ff */
[----:B------:R-:W-:Y:S02]  /*3960*/  IMAD.SHL.U32 R32, R32, 0x40, RZ ;  /* 0x0000004020207824 */ /* 0x000fe400078e00ff */
[----:B------:R-:W-:Y:S02]  /*3970*/  IMAD.MOV.U32 R13, RZ, RZ, RZ ;  /* 0x000000ffff0d7224 */ /* 0x000fe400078e00ff */
[----:B------:R-:W-:Y:S02]  /*3980*/  IMAD.U32 R14, RZ, RZ, UR21 ;  /* 0x00000015ff0e7e24 */ /* 0x000fe4000f8e00ff */
[----:B------:R-:W-:Y:S02]  /*3990*/  IMAD.MOV.U32 R2, RZ, RZ, R6 ;  /* 0x000000ffff027224 */ /* 0x000fe400078e0006 */
[----:B------:R-:W-:-:S07]  /*39a0*/  IMAD.MOV.U32 R3, RZ, RZ, R7 ;  /* 0x000000ffff037224 */ /* 0x000fce00078e0007 */
.L_x_59:
[----:B------:R-:W0:Y:S01]  /*39b0*/  S2R R5, SR_CgaCtaId ;  /* 0x0000000000057919 */ /* 0x000e220000008800 */
[----:B------:R-:W-:-:S04]  /*39c0*/  MOV R4, 0x400 ;  /* 0x0000040000047802 */ /* 0x000fc80000000f00 */
[----:B0-----:R-:W-:Y:S02]  /*39d0*/  LEA R12, R5, R4, 0x18 ;  /* 0x00000004050c7211 */ /* 0x001fe400078ec0ff */
[----:B------:R-:W-:Y:S01]  /*39e0*/  SHF.L.U32 R4, R2, 0x1f, RZ ;  /* 0x0000001f02047819 */ /* 0x000fe200000006ff */
[----:B------:R-:W0:Y:S02]  /*39f0*/  @!P2 LDC R5, c[0x0][0x500] ;  /* 0x00014000ff05ab82 */ /* 0x000e240000000800 */
[----:B------:R-:W-:-:S04]  /*3a00*/  IMAD R11, R3, 0x8, R12 ;  /* 0x00000008030b7824 */ /* 0x000fc800078e020c */
[----:B------:R-:W1:Y:S02]  /*3a10*/  SYNCS.PHASECHK.TRANS64.TRYWAIT P1, [R11+URZ+0x58], R4 ;  /* 0x000058040b0075a7 */ /* 0x000e64000802017f */
[----:B-1----:R-:W-:Y:S05]  /*3a20*/  @!P1 BRA `(.L_x_56) ;  /* 0x0000001000dc9947 */ /* 0x002fea0003800000 */
.L_x_85:
[----:B-1----:R-:W-:Y:S01]  /*3a30*/  PRMT R4, R8, 0x9910, RZ ;  /* 0x0000991008047816 */ /* 0x002fe200000000ff */
[----:B0-----:R0:W-:Y:S03]  /*3a40*/  @!P2 SYNCS.ARRIVE.TRANS64 RZ, [R11+URZ], R5 ;  /* 0x000000050bffa9a7 */ /* 0x0011e6000800003f */
[----:B------:R-:W-:-:S13]  /*3a50*/  ISETP.NE.AND P1, PT, R4, 0x2, PT ;  /* 0x000000020400780c */ /* 0x000fda0003f25270 */
[----:B0-----:R-:W-:Y:S05]  /*3a60*/  @P1 BRA `(.L_x_57) ;  /* 0x0000000000041947 */ /* 0x001fea0003800000 */
[----:B------:R-:W-:Y:S01]  /*3a70*/  BPT.TRAP 0x1 ;  /* 0x000000040000795c */ /* 0x000fe20000300000 */
.L_x_57:
[----:B------:R-:W-:Y:S05]  /*3a80*/  @P0 BRA `(.L_x_58) ;  /* 0x0000000000040947 */ /* 0x000fea0003800000 */
[----:B------:R-:W-:Y:S01]  /*3a90*/  BPT.TRAP 0x1 ;  /* 0x000000040000795c */ /* 0x000fe20000300000 */
.L_x_58:
[--C-:B------:R-:W-:Y:S01]  /*3aa0*/  IMAD R4, R3, 0x4000, R12.reuse ;  /* 0x0000400003047824 */ /* 0x100fe200078e020c */
[----:B------:R-:W-:Y:S01]  /*3ab0*/  R2UR UR34, R13 ;  /* 0x000000000d2272ca */ /* 0x000fe200000e0000 */
[----:B------:R-:W-:Y:S01]  /*3ac0*/  IMAD R12, R3, 0x1000, R12 ;  /* 0x00001000030c7824 */ /* 0x000fe200078e020c */
[----:B------:R-:W-:Y:S01]  /*3ad0*/  R2UR UR33, R11 ;  /* 0x000000000b2172ca */ /* 0x000fe200000e0000 */
[----:B------:R-:W-:Y:S01]  /*3ae0*/  VIADD R14, R14, 0xffffffff ;  /* 0xffffffff0e0e7836 */ /* 0x000fe20000000000 */
[----:B------:R-:W-:Y:S01]  /*3af0*/  R2UR UR24, R4 ;  /* 0x00000000041872ca */ /* 0x000fe200000e0000 */
[----:B------:R-:W-:Y:S01]  /*3b00*/  UIADD3 UR6, UP0, UR22, 0xf0, URZ ;  /* 0x000000f016067890 */ /* 0x000fe2000ff1e03f */
[----:B------:R-:W-:Y:S01]  /*3b10*/  R2UR UR8, R12 ;  /* 0x000000000c0872ca */ /* 0x000fe200000e0000 */
[----:B------:R-:W-:Y:S01]  /*3b20*/  UIADD3 UR30, UP1, UR22, 0x1f0, URZ ;  /* 0x000001f0161e7890 */ /* 0x000fe2000ff3e03f */
[----:B------:R-:W-:Y:S01]  /*3b30*/  R2UR UR36, R33 ;  /* 0x00000000212472ca */ /* 0x000fe200000e0000 */
[----:B------:R-:W-:Y:S01]  /*3b40*/  UIADD3.X UR7, URZ, UR23, URZ, UP0, !UPT ;  /* 0x000000173f077290 */ /* 0x000fe200087fe43f */
[----:B------:R-:W-:Y:S01]  /*3b50*/  R2UR UR35, R32 ;  /* 0x00000000202372ca */ /* 0x000fe200000e0000 */
[----:B------:R-:W-:Y:S01]  /*3b60*/  UIADD3.X UR31, URZ, UR23, URZ, UP1, !UPT ;  /* 0x000000173f1f7290 */ /* 0x000fe20008ffe43f */
[----:B------:R-:W-:Y:S01]  /*3b70*/  R2UR UR19, R10 ;  /* 0x000000000a1372ca */ /* 0x000fe200000e0000 */
[----:B------:R-:W-:Y:S01]  /*3b80*/  UIADD3 UR26, UR34, 0x40, URZ ;  /* 0x00000040221a7890 */ /* 0x000fe2000fffe03f */
[----:B------:R-:W-:Y:S01]  /*3b90*/  ISETP.GT.AND P3, PT, R14, 0x1, PT ;  /* 0x000000010e00780c */ /* 0x000fe20003f64270 */
[----:B------:R-:W-:Y:S01]  /*3ba0*/  VIADD R3, R3, 0x1 ;  /* 0x0000000103037836 */ /* 0x000fe20000000000 */
[----:B------:R-:W-:Y:S01]  /*3bb0*/  UMOV UR14, 0x0 ;  /* 0x00000000000e7882 */ /* 0x000fe20000000000 */
[----:B------:R-:W-:Y:S01]  /*3bc0*/  UIADD3 UR32, UR24, 0x180, URZ ;  /* 0x0000018018207890 */ /* 0x000fe2000fffe03f */
[----:B------:R-:W-:Y:S01]  /*3bd0*/  VIADD R13, R13, 0x80 ;  /* 0x000000800d0d7836 */ /* 0x000fe20000000000 */
[----:B------:R-:W-:Y:S01]  /*3be0*/  UIADD3 UR24, UR24, 0x2180, URZ ;  /* 0x0000218018187890 */ /* 0x000fe2000fffe03f */
[----:B------:R-:W-:Y:S01]  /*3bf0*/  ISETP.NE.AND P1, PT, R3, 0xb, PT ;  /* 0x0000000b0300780c */ /* 0x000fe20003f25270 */
[----:B------:R-:W-:-:S02]  /*3c00*/  UIADD3 UR16, UR8, 0x2c180, URZ ;  /* 0x0002c18008107890 */ /* 0x000fc4000fffe03f */
[----:B------:R-:W-:Y:S01]  /*3c10*/  UIADD3 UR8, UR8, 0x2c980, URZ ;  /* 0x0002c98008087890 */ /* 0x000fe2000fffe03f */
[----:B------:R-:W-:Y:S01]  /*3c20*/  SEL R5, RZ, 0x1, P1 ;  /* 0x00000001ff057807 */ /* 0x000fe20000800000 */
[----:B------:R-:W-:Y:S01]  /*3c30*/  UMOV UR15, 0x10000000 ;  /* 0x10000000000f7882 */ /* 0x000fe20000000000 */
[----:B------:R-:W-:Y:S01]  /*3c40*/  UMOV UR25, UR33 ;  /* 0x0000002100197c82 */ /* 0x000fe20008000000 */
[----:B------:R-:W-:Y:S01]  /*3c50*/  UMOV UR28, UR36 ;  /* 0x00000024001c7c82 */ /* 0x000fe20008000000 */
[----:B------:R-:W-:Y:S01]  /*3c60*/  UMOV UR27, UR35 ;  /* 0x00000023001b7c82 */ /* 0x000fe20008000000 */
[----:B------:R-:W-:Y:S01]  /*3c70*/  UMOV UR17, UR33 ;  /* 0x0000002100117c82 */ /* 0x000fe20008000000 */
[----:B------:R-:W-:Y:S01]  /*3c80*/  UMOV UR18, UR34 ;  /* 0x0000002200127c82 */ /* 0x000fe20008000000 */
[----:B------:R-:W-:Y:S01]  /*3c90*/  UMOV UR20, UR36 ;  /* 0x0000002400147c82 */ /* 0x000fe20008000000 */
[----:B------:R0:W-:Y:S01]  /*3ca0*/  UTMALDG.3D [UR32], [UR6], desc[UR14] ;  /* 0x00000e20060075b4 */ /* 0x0001e20008011000 */
[----:B------:R-:W-:Y:S01]  /*3cb0*/  UMOV UR9, UR33 ;  /* 0x0000002100097c82 */ /* 0x000fe20008000000 */
[----:B------:R-:W-:Y:S01]  /*3cc0*/  UMOV UR11, UR19 ;  /* 0x00000013000b7c82 */ /* 0x000fe20008000000 */
[----:B------:R-:W-:Y:S01]  /*3cd0*/  UMOV UR12, UR36 ;  /* 0x00000024000c7c82 */ /* 0x000fe20008000000 */
[----:B------:R-:W-:Y:S01]  /*3ce0*/  UMOV UR10, UR26 ;  /* 0x0000001a000a7c82 */ /* 0x000fe20008000000 */
[----:B------:R-:W-:-:S02]  /*3cf0*/  LOP3.LUT R2, R2, R5, RZ, 0x3c, !PT ;  /* 0x0000000502027212 */ /* 0x000fc400078e3cff */
[----:B------:R-:W-:Y:S01]  /*3d00*/  SEL R3, R3, RZ, P1 ;  /* 0x000000ff03037207 */ /* 0x000fe20000800000 */
[----:B------:R0:W-:Y:S01]  /*3d10*/  UTMALDG.3D [UR24], [UR6], desc[UR14] ;  /* 0x00000e18060075b4 */ /* 0x0001e20008011000 */
[----:B------:R0:W-:Y:S01]  /*3d20*/  UTMALDG.3D [UR16], [UR30], desc[UR14] ;  /* 0x00000e101e0075b4 */ /* 0x0001e20008011000 */
[----:B------:R0:W-:Y:S02]  /*3d30*/  UTMALDG.3D [UR8], [UR30], desc[UR14] ;  /* 0x00000e081e0075b4 */ /* 0x0001e40008011000 */
[----:B0-----:R-:W-:Y:S05]  /*3d40*/  @P3 BRA `(.L_x_59) ;  /* 0xfffffffc00183947 */ /* 0x001fea000383ffff */
.L_x_55:
[----:B------:R-:W-:Y:S05]  /*3d50*/  BSYNC B1 ;  /* 0x0000000000017941 */ /* 0x000fea0003800000 */
.L_x_54:
[----:B------:R-:W-:Y:S01]  /*3d60*/  LOP3.LUT P4, RZ, R9, 0xff, RZ, 0xc0, !PT ;  /* 0x000000ff09ff7812 */ /* 0x000fe2000788c0ff */
[----:B------:R-:W-:Y:S01]  /*3d70*/  VIADD R4, R7, UR40 ;  /* 0x0000002807047c36 */ /* 0x000fe20008000000 */
[----:B------:R-:W-:Y:S01]  /*3d80*/  ULDC.64 UR6, c[0x0][0x650] ;  /* 0x0001940000067ab9 */ /* 0x000fe20000000a00 */
[----:B------:R-:W-:Y:S01]  /*3d90*/  IMAD.U32 R7, RZ, RZ, UR40 ;  /* 0x00000028ff077e24 */ /* 0x000fe2000f8e00ff */
[----:B------:R-:W-:Y:S01]  /*3da0*/  UISETP.GE.U32.AND UP0, UPT, UR40, 0xb, UPT ;  /* 0x0000000b2800788c */ /* 0x000fe2000bf06070 */
[----:B------:R-:W-:Y:S01]  /*3db0*/  BSSY B1, `(.L_x_60) ;  /* 0x000006d000017945 */ /* 0x000fe20003800000 */
[----:B------:R-:W-:Y:S01]  /*3dc0*/  ISETP.GT.U32.AND P1, PT, R4, 0xa, PT ;  /* 0x0000000a0400780c */ /* 0x000fe20003f24070 */
[----:B------:R-:W-:Y:S01]  /*3dd0*/  IMAD.MOV.U32 R32, RZ, RZ, -0x1 ;  /* 0xffffffffff207424 */ /* 0x000fe200078e00ff */
[----:B------:R-:W-:Y:S01]  /*3de0*/  PRMT R9, RZ, 0x7610, R9 ;  /* 0x00007610ff097816 */ /* 0x000fe20000000009 */
[----:B------:R-:W-:Y:S01]  /*3df0*/  IMAD.MOV.U32 R33, RZ, RZ, -0x1 ;  /* 0xffffffffff217424 */ /* 0x000fe200078e00ff */
[----:B------:R-:W-:-:S02]  /*3e00*/  ISETP.LT.U32.AND P1, PT, R7, 0xb, P1 ;  /* 0x0000000b0700780c */ /* 0x000fc40000f21070 */
[----:B------:R-:W-:Y:S01]  /*3e10*/  PLOP3.LUT P3, PT, PT, PT, UP0, 0x80, 0x0 ;  /* 0x000000000000781c */ /* 0x000fe20003f6f008 */
[----:B------:R-:W0:Y:S01]  /*3e20*/  @P4 S2R R3, SR_CgaCtaId ;  /* 0x0000000000034919 */ /* 0x000e220000008800 */
[----:B------:R-:W-:-:S04]  /*3e30*/  @P4 MOV R2, 0x400 ;  /* 0x0000040000024802 */ /* 0x000fc80000000f00 */
[----:B0-----:R-:W-:Y:S01]  /*3e40*/  @P4 LEA R5, R3, R2, 0x18 ;  /* 0x0000000203054211 */ /* 0x001fe200078ec0ff */
[----:B------:R-:W-:-:S03]  /*3e50*/  IMAD.WIDE.U32 R2, R4, -0x45d1745d, RZ ;  /* 0xba2e8ba304027825 */ /* 0x000fc600078e00ff */
[----:B------:R0:W-:Y:S01]  /*3e60*/  @P4 SYNCS.ARRIVE.TRANS64.A1T0 RZ, [R5+URZ+0xe8], RZ ;  /* 0x0000e8ff05ff49a7 */ /* 0x0001e2000810003f */
[----:B------:R-:W-:Y:S01]  /*3e70*/  IADD3 R22, P4, R22, R16, RZ ;  /* 0x0000001016167210 */ /* 0x000fe20007f9e0ff */
[----:B------:R-:W-:-:S04]  /*3e80*/  IMAD.MOV.U32 R2, RZ, RZ, -0x1 ;  /* 0xffffffffff027424 */ /* 0x000fc800078e00ff */
[----:B------:R-:W-:Y:S01]  /*3e90*/  IMAD.X R19, R19, 0x1, R0, P4 ;  /* 0x0000000113137824 */ /* 0x000fe200020e0600 */
[----:B0-----:R-:W-:Y:S02]  /*3ea0*/  SHF.R.U32.HI R5, RZ, 0x3, R3 ;  /* 0x00000003ff057819 */ /* 0x001fe40000011603 */
[----:B------:R-:W-:Y:S02]  /*3eb0*/  SEL R3, RZ, 0x1, !P1 ;  /* 0x00000001ff037807 */ /* 0x000fe40004800000 */
[----:B------:R-:W-:Y:S01]  /*3ec0*/  ISETP.GE.U32.AND P1, PT, R22, UR6, PT ;  /* 0x0000000616007c0c */ /* 0x000fe2000bf26070 */
[----:B------:R-:W-:Y:S01]  /*3ed0*/  IMAD R7, R5, -0xb, R4 ;  /* 0xfffffff505077824 */ /* 0x000fe200078e0204 */
[----:B------:R-:W-:Y:S02]  /*3ee0*/  LOP3.LUT R6, R6, R3, RZ, 0x3c, !PT ;  /* 0x0000000306067212 */ /* 0x000fe400078e3cff */
[----:B------:R-:W-:Y:S02]  /*3ef0*/  ISETP.GE.U32.AND.EX P1, PT, R19, UR7, PT, P1 ;  /* 0x0000000713007c0c */ /* 0x000fe4000bf26110 */
[----:B------:R-:W-:-:S02]  /*3f00*/  @P3 LOP3.LUT R6, R6, 0x1, R5, 0x78, !PT ;  /* 0x0000000106063812 */ /* 0x000fc400078e7805 */
[----:B------:R-:W-:-:S09]  /*3f10*/  PRMT R3, RZ, 0x7610, R3 ;  /* 0x00007610ff037816 */ /* 0x000fd20000000003 */
[----:B------:R-:W-:Y:S05]  /*3f20*/  @P1 BRA `(.L_x_61) ;  /* 0x0000000400541947 */ /* 0x000fea0003800000 */
[----:B------:R-:W0:Y:S01]  /*3f30*/  S2R R11, SR_CTAID.X ;  /* 0x00000000000b7919 */ /* 0x000e220000002500 */
[----:B------:R-:W-:Y:S01]  /*3f40*/  ULDC.64 UR6, c[0x0][0x628] ;  /* 0x00018a0000067ab9 */ /* 0x000fe20000000a00 */
[----:B------:R-:W1:Y:S01]  /*3f50*/  LDC R12, c[0x0][0x144] ;  /* 0x00005100ff0c7b82 */ /* 0x000e620000000800 */
[----:B------:R-:W-:Y:S01]  /*3f60*/  ISETP.NE.U32.AND P1, PT, RZ, UR6, PT ;  /* 0x00000006ff007c0c */ /* 0x000fe2000bf25070 */
[----:B------:R-:W2:Y:S01]  /*3f70*/  S2R R10, SR_CTAID.Y ;  /* 0x00000000000a7919 */ /* 0x000ea20000002600 */
[----:B------:R-:W-:Y:S01]  /*3f80*/  ULDC UR8, c[0x0][0x150] ;  /* 0x0000540000087ab9 */ /* 0x000fe20000000800 */
[----:B------:R-:W-:Y:S01]  /*3f90*/  ULDC UR9, c[0x0][0x630] ;  /* 0x00018c0000097ab9 */ /* 0x000fe20000000800 */
[----:B------:R-:W-:Y:S01]  /*3fa0*/  ISETP.NE.AND.EX P1, PT, RZ, UR7, PT, P1 ;  /* 0x00000007ff007c0c */ /* 0x000fe2000bf25310 */
[----:B------:R-:W-:Y:S01]  /*3fb0*/  IMAD.MOV.U32 R2, RZ, RZ, R22 ;  /* 0x000000ffff027224 */ /* 0x000fe200078e0016 */
[----:B0-----:R-:W-:-:S05]  /*3fc0*/  I2FP.F32.U32 R3, R11 ;  /* 0x0000000b00037245 */ /* 0x001fca0000201000 */
[----:B------:R-:W-:Y:S01]  /*3fd0*/  FMUL R14, R3, UR8 ;  /* 0x00000008030e7c20 */ /* 0x000fe20008400000 */
[----:B------:R-:W-:-:S05]  /*3fe0*/  IMAD.MOV.U32 R3, RZ, RZ, R19 ;  /* 0x000000ffff037224 */ /* 0x000fca00078e0013 */
[----:B--2---:R-:W-:Y:S05]  /*3ff0*/  @!P1 BRA `(.L_x_62) ;  /* 0x0000000000289947 */ /* 0x004fea0003800000 */
[----:B------:R-:W-:Y:S02]  /*4000*/  ULDC UR8, c[0x0][0x634] ;  /* 0x00018d0000087ab9 */ /* 0x000fe40000000800 */
[----:B------:R-:W-:-:S05]  /*4010*/  IADD3 R3, P1, R22, UR8, RZ ;  /* 0x0000000816037c10 */ /* 0x000fca000ff3e0ff */
[----:B------:R-:W-:-:S04]  /*4020*/  IMAD.X R13, RZ, RZ, R19, P1 ;  /* 0x000000ffff0d7224 */ /* 0x000fc800008e0613 */
[----:B------:R-:W-:-:S04]  /*4030*/  IMAD.WIDE.U32 R4, R13, UR6, RZ ;  /* 0x000000060d047c25 */ /* 0x000fc8000f8e00ff */
[----:B------:R-:W-:-:S04]  /*4040*/  IMAD.WIDE.U32 R4, P1, R3, UR7, R4 ;  /* 0x0000000703047c25 */ /* 0x000fc8000f820004 */
[----:B------:R-:W-:-:S04]  /*4050*/  IMAD.WIDE.U32 R2, R3, UR6, RZ ;  /* 0x0000000603027c25 */ /* 0x000fc8000f8e00ff */
[----:B------:R-:W-:Y:S01]  /*4060*/  IMAD.MOV.U32 R2, RZ, RZ, R5 ;  /* 0x000000ffff027224 */ /* 0x000fe200078e0005 */
[----:B------:R-:W-:Y:S01]  /*4070*/  IADD3 RZ, P3, R3, R4, RZ ;  /* 0x0000000403ff7210 */ /* 0x000fe20007f7e0ff */
[----:B------:R-:W-:-:S04]  /*4080*/  IMAD.X R3, RZ, RZ, RZ, P1 ;  /* 0x000000ffff037224 */ /* 0x000fc800008e06ff */
[----:B------:R-:W-:-:S08]  /*4090*/  IMAD.WIDE.U32.X R2, R13, UR7, R2, P3 ;  /* 0x000000070d027c25 */ /* 0x000fd000098e0402 */
.L_x_62:
[--C-:B------:R-:W-:Y:S01]  /*40a0*/  SHF.R.U64 R33, R2, UR9, R3.reuse ;  /* 0x0000000902217c19 */ /* 0x100fe20008001203 */
[----:B------:R-:W0:Y:S01]  /*40b0*/  F2I.U32.TRUNC.NTZ R14, R14 ;  /* 0x0000000e000e7305 */ /* 0x000e22000020f000 */
[----:B------:R-:W-:Y:S01]  /*40c0*/  SHF.R.U32.HI R2, RZ, UR9, R3 ;  /* 0x00000009ff027c19 */ /* 0x000fe20008011603 */
[----:B------:R-:W-:Y:S01]  /*40d0*/  ULDC.64 UR6, c[0x0][0x620] ;  /* 0x0001880000067ab9 */ /* 0x000fe20000000a00 */
[----:B------:R-:W-:Y:S01]  /*40e0*/  IADD3 R5, P1, RZ, -R33, RZ ;  /* 0x80000021ff057210 */ /* 0x000fe20007f3e0ff */
[----:B------:R-:W-:Y:S01]  /*40f0*/  IMAD.MOV.U32 R3, RZ, RZ, R19 ;  /* 0x000000ffff037224 */ /* 0x000fe200078e0013 */
[----:B------:R-:W-:Y:S01]  /*4100*/  ULDC.64 UR8, c[0x0][0x640] ;  /* 0x0001900000087ab9 */ /* 0x000fe20000000a00 */
[----:B------:R-:W2:Y:S02]  /*4110*/  LDC R15, c[0x0][0x148] ;  /* 0x00005200ff0f7b82 */ /* 0x000ea40000000800 */
[----:B------:R-:W-:Y:S01]  /*4120*/  IMAD.X R2, RZ, RZ, ~R2, P1 ;  /* 0x000000ffff027224 */ /* 0x000fe200008e0e02 */
[----:B------:R-:W-:-:S03]  /*4130*/  ISETP.NE.U32.AND P1, PT, RZ, UR8, PT ;  /* 0x00000008ff007c0c */ /* 0x000fc6000bf25070 */
[----:B------:R-:W-:Y:S01]  /*4140*/  IMAD R4, R2, UR6, RZ ;  /* 0x0000000602047c24 */ /* 0x000fe2000f8e02ff */
[----:B------:R-:W-:Y:S01]  /*4150*/  ISETP.NE.AND.EX P1, PT, RZ, UR9, PT, P1 ;  /* 0x00000009ff007c0c */ /* 0x000fe2000bf25310 */
[----:B------:R-:W-:-:S04]  /*4160*/  IMAD.MOV.U32 R2, RZ, RZ, R22 ;  /* 0x000000ffff027224 */ /* 0x000fc800078e0016 */
[----:B------:R-:W-:Y:S01]  /*4170*/  IMAD.WIDE.U32 R2, R5, UR6, R2 ;  /* 0x0000000605027c25 */ /* 0x000fe2000f8e0002 */
[----:B------:R-:W-:-:S03]  /*4180*/  ULDC UR6, c[0x0][0x618] ;  /* 0x0001860000067ab9 */ /* 0x000fc60000000800 */
[----:B------:R-:W-:Y:S01]  /*4190*/  IMAD R5, R5, UR7, R4 ;  /* 0x0000000705057c24 */ /* 0x000fe2000f8e0204 */
[----:B------:R-:W-:Y:S01]  /*41a0*/  ULDC UR7, c[0x0][0x154] ;  /* 0x0000550000077ab9 */ /* 0x000fe20000000800 */
[----:B0-----:R-:W-:Y:S02]  /*41b0*/  IMAD.MOV R4, RZ, RZ, -R14 ;  /* 0x000000ffff047224 */ /* 0x001fe400078e0a0e */
[----:B------:R-:W-:Y:S02]  /*41c0*/  IMAD.IADD R3, R3, 0x1, R5 ;  /* 0x0000000103037824 */ /* 0x000fe400078e0205 */
[----:B-1----:R-:W-:Y:S01]  /*41d0*/  IMAD R11, R12, R4, R11 ;  /* 0x000000040c0b7224 */ /* 0x002fe200078e020b */
[----:B------:R-:W-:Y:S02]  /*41e0*/  I2FP.F32.U32 R4, R10 ;  /* 0x0000000a00047245 */ /* 0x000fe40000201000 */
[--C-:B------:R-:W-:Y:S02]  /*41f0*/  SHF.R.U64 R12, R2, UR6, R3.reuse ;  /* 0x00000006020c7c19 */ /* 0x100fe40008001203 */
[----:B------:R-:W-:Y:S01]  /*4200*/  SHF.R.U32.HI R3, RZ, UR6, R3 ;  /* 0x00000006ff037c19 */ /* 0x000fe20008011603 */
[----:B------:R-:W-:Y:S01]  /*4210*/  FMUL R4, R4, UR7 ;  /* 0x0000000704047c20 */ /* 0x000fe20008400000 */
[----:B------:R-:W-:-:S02]  /*4220*/  ULDC UR6, c[0x0][0x608] ;  /* 0x0001820000067ab9 */ /* 0x000fc40000000800 */
[--C-:B------:R-:W-:Y:S01]  /*4230*/  SHF.R.U64 R14, R12, UR6, R3.reuse ;  /* 0x000000060c0e7c19 */ /* 0x100fe20008001203 */
[----:B------:R0:W1:Y:S01]  /*4240*/  F2I.U32.TRUNC.NTZ R20, R4 ;  /* 0x0000000400147305 */ /* 0x000062000020f000 */
[----:B------:R-:W-:Y:S01]  /*4250*/  SHF.R.U32.HI R3, RZ, UR6, R3 ;  /* 0x00000006ff037c19 */ /* 0x000fe20008011603 */
[----:B------:R-:W-:-:S03]  /*4260*/  ULDC UR6, c[0x0][0x658] ;  /* 0x0001960000067ab9 */ /* 0x000fc60000000800 */
[--C-:B------:R-:W-:Y:S02]  /*4270*/  SHF.R.U64 R13, R14, UR6, R3.reuse ;  /* 0x000000060e0d7c19 */ /* 0x100fe40008001203 */
[----:B------:R-:W-:-:S03]  /*4280*/  SHF.R.U32.HI R21, RZ, UR6, R3 ;  /* 0x00000006ff157c19 */ /* 0x000fc60008011603 */
[----:B------:R-:W-:Y:S02]  /*4290*/  IMAD.MOV.U32 R2, RZ, RZ, R13 ;  /* 0x000000ffff027224 */ /* 0x000fe400078e000d */
[----:B------:R-:W-:Y:S01]  /*42a0*/  IMAD.MOV.U32 R3, RZ, RZ, R21 ;  /* 0x000000ffff037224 */ /* 0x000fe200078e0015 */
[----:B0-----:R-:W-:Y:S06]  /*42b0*/  @!P1 BRA `(.L_x_63) ;  /* 0x0000000000289947 */ /* 0x001fec0003800000 */
        /* <DEDUP_REMOVED lines=10> */
.L_x_63:
[----:B------:R-:W-:Y:S01]  /*4360*/  ISETP.NE.AND P1, PT, R23, 0x1, PT ;  /* 0x000000011700780c */ /* 0x000fe20003f25270 */
[----:B------:R-:W-:Y:S01]  /*4370*/  ULDC UR6, c[0x0][0x648] ;  /* 0x0001920000067ab9 */ /* 0x000fe20000000800 */
[----:B------:R-:W-:Y:S01]  /*4380*/  LOP3.LUT R14, R14, UR5, RZ, 0xc0, !PT ;  /* 0x000000050e0e7c12 */ /* 0x000fe2000f8ec0ff */
[----:B-1----:R-:W-:Y:S01]  /*4390*/  IMAD.MOV R20, RZ, RZ, -R20 ;  /* 0x000000ffff147224 */ /* 0x002fe200078e0a14 */
[----:B------:R-:W-:Y:S01]  /*43a0*/  SHF.R.U64 R3, R2, UR6, R3 ;  /* 0x0000000602037c19 */ /* 0x000fe20008001203 */
[----:B------:R-:W-:Y:S01]  /*43b0*/  ULDC UR6, c[0x0][0x638] ;  /* 0x00018e0000067ab9 */ /* 0x000fe20000000800 */
[----:B------:R-:W-:Y:S01]  /*43c0*/  LOP3.LUT R32, R12, UR4, RZ, 0xc0, !PT ;  /* 0x000000040c207c12 */ /* 0x000fe2000f8ec0ff */
[----:B------:R-:W-:Y:S02]  /*43d0*/  ULDC UR7, c[0x0][0x610] ;  /* 0x0001840000077ab9 */ /* 0x000fe40000000800 */
[----:B------:R-:W-:Y:S02]  /*43e0*/  IMAD.MOV R2, RZ, RZ, -R3 ;  /* 0x000000ffff027224 */ /* 0x000fe400078e0a03 */
[----:B------:R-:W-:-:S02]  /*43f0*/  IMAD R14, R3, UR13, R14 ;  /* 0x0000000d030e7c24 */ /* 0x000fc4000f8e020e */
[----:B--2---:R-:W-:Y:S02]  /*4400*/  @P1 IMAD R11, R15, R20, R10 ;  /* 0x000000140f0b1224 */ /* 0x004fe400078e020a */
[----:B------:R-:W-:Y:S01]  /*4410*/  IMAD R13, R2, UR6, R13 ;  /* 0x00000006020d7c24 */ /* 0x000fe2000f8e020d */
[----:B------:R-:W-:Y:S01]  /*4420*/  ULDC UR6, c[0x0][0x600] ;  /* 0x0001800000067ab9 */ /* 0x000fe20000000800 */
[----:B------:R-:W-:Y:S02]  /*4430*/  IMAD R11, R14, UR7, R11 ;  /* 0x000000070e0b7c24 */ /* 0x000fe4000f8e020b */
[----:B------:R-:W-:Y:S02]  /*4440*/  IMAD R32, R13, UR6, R32 ;  /* 0x000000060d207c24 */ /* 0x000fe4000f8e0220 */
[----:B------:R-:W-:-:S03]  /*4450*/  IMAD.MOV.U32 R3, RZ, RZ, 0x1 ;  /* 0x00000001ff037424 */ /* 0x000fc600078e00ff */
[----:B------:R-:W-:Y:S02]  /*4460*/  SEL R2, R32, R11, !P1 ;  /* 0x0000000b20027207 */ /* 0x000fe40004800000 */
[----:B------:R-:W-:-:S07]  /*4470*/  SEL R32, R11, R32, !P1 ;  /* 0x000000200b207207 */ /* 0x000fce0004800000 */
.L_x_61:
[----:B------:R-:W-:Y:S05]  /*4480*/  BSYNC B1 ;  /* 0x0000000000017941 */ /* 0x000fea0003800000 */
.L_x_60:
[----:B------:R-:W-:-:S13]  /*4490*/  LOP3.LUT P1, RZ, R3, 0xff, RZ, 0xc0, !PT ;  /* 0x000000ff03ff7812 */ /* 0x000fda000782c0ff */
[----:B------:R-:W-:Y:S05]  /*44a0*/  @P1 BRA `(.L_x_64) ;  /* 0xfffffff4000c1947 */ /* 0x000fea000383ffff */
[----:B------:R-:W-:Y:S05]  /*44b0*/  BSYNC B0 ;  /* 0x0000000000007941 */ /* 0x000fea0003800000 */
.L_x_52:
[----:B------:R-:W-:-:S03]  /*44c0*/  UMOV UR6, 0xffffffff ;  /* 0xffffffff00067882 */ /* 0x000fc60000000000 */
[----:B------:R-:W-:Y:S05]  /*44d0*/  BRA.DIV UR6, `(.L_x_65) ;  /* 0x0000000a06447947 */ /* 0x000fea000b800000 */
[----:B------:R-:W-:-:S13]  /*44e0*/  ELECT P6, URZ, PT ;  /* 0x00000000003f782f */ /* 0x000fda00038c0000 */
.L_x_88:
[----:B------:R-:W-:Y:S04]  /*44f0*/  BSSY B0, `(.L_x_66) ;  /* 0x000006a000007945 */ /* 0x000fe80003800000 */
[----:B------:R-:W-:Y:S05]  /*4500*/  @!P6 BRA `(.L_x_67) ;  /* 0x0000000400a0e947 */ /* 0x000fea0003800000 */
[----:B------:R-:W-:-:S04]  /*4510*/  LOP3.LUT R18, R18, 0x2, RZ, 0xfc, !PT ;  /* 0x0000000212127812 */ /* 0x000fc800078efcff */
[----:B------:R-:W-:-:S13]  /*4520*/  ISETP.NE.AND P0, PT, R18, 0x3, PT ;  /* 0x000000031200780c */ /* 0x000fda0003f05270 */
[----:B------:R-:W-:Y:S05]  /*4530*/  @!P0 BRA `(.L_x_68) ;  /* 0x0000000000048947 */ /* 0x000fea0003800000 */
[----:B------:R-:W-:Y:S01]  /*4540*/  BPT.TRAP 0x1 ;  /* 0x000000040000795c */ /* 0x000fe20000300000 */
.L_x_68:
[----:B------:R-:W0:Y:S01]  /*4550*/  S2R R3, SR_CgaCtaId ;  /* 0x0000000000037919 */ /* 0x000e220000008800 */
[----:B------:R-:W-:Y:S02]  /*4560*/  MOV R0, 0x400 ;  /* 0x0000040000007802 */ /* 0x000fe40000000f00 */
[----:B------:R-:W-:Y:S02]  /*4570*/  SHF.L.U32 R2, R6, 0x1f, RZ ;  /* 0x0000001f06027819 */ /* 0x000fe400000006ff */
[----:B0-----:R-:W-:-:S05]  /*4580*/  LEA R0, R3, R0, 0x18 ;  /* 0x0000000003007211 */ /* 0x001fca00078ec0ff */
[----:B------:R-:W-:-:S04]  /*4590*/  VIADD R0, R0, 0x58 ;  /* 0x0000005800007836 */ /* 0x000fc80000000000 */
[C---:B------:R-:W-:Y:S02]  /*45a0*/  IMAD R5, R7.reuse, 0x8, R0 ;  /* 0x0000000807057824 */ /* 0x040fe400078e0200 */
[----:B------:R-:W-:Y:S02]  /*45b0*/  VIADD R7, R7, 0x1 ;  /* 0x0000000107077836 */ /* 0x000fe40000000000 */
[----:B------:R-:W0:Y:S03]  /*45c0*/  SYNCS.PHASECHK.TRANS64.TRYWAIT P0, [R5+URZ], R2 ;  /* 0x00000002050075a7 */ /* 0x000e26000800017f */
[----:B------:R-:W-:-:S04]  /*45d0*/  ISETP.NE.AND P1, PT, R7, 0xb, PT ;  /* 0x0000000b0700780c */ /* 0x000fc80003f25270 */
[----:B------:R-:W-:Y:S02]  /*45e0*/  SEL R3, RZ, 0x1, P1 ;  /* 0x00000001ff037807 */ /* 0x000fe40000800000 */
[----:B------:R-:W-:Y:S02]  /*45f0*/  SEL R7, R7, RZ, P1 ;  /* 0x000000ff07077207 */ /* 0x000fe40000800000 */
[----:B------:R-:W-:-:S03]  /*4600*/  LOP3.LUT R6, R6, R3, RZ, 0x3c, !PT ;  /* 0x0000000306067212 */ /* 0x000fc600078e3cff */
[----:B------:R-:W-:Y:S01]  /*4610*/  IMAD R9, R7, 0x8, R0 ;  /* 0x0000000807097824 */ /* 0x000fe200078e0200 */
[----:B------:R-:W-:Y:S01]  /*4620*/  SHF.L.U32 R4, R6, 0x1f, RZ ;  /* 0x0000001f06047819 */ /* 0x000fe200000006ff */
[----:B0-----:R-:W-:Y:S06]  /*4630*/  @!P0 BRA `(.L_x_69) ;  /* 0x00000008000c8947 */ /* 0x001fec0003800000 */
.L_x_89:
[----:B------:R-:W1:Y:S01]  /*4640*/  SYNCS.PHASECHK.TRANS64.TRYWAIT P0, [R9+URZ], R4 ;  /* 0x00000004090075a7 */ /* 0x000e62000800017f */
[----:B0-----:R-:W-:-:S05]  /*4650*/  VIADD R2, R7, 0x1 ;  /* 0x0000000107027836 */ /* 0x001fca0000000000 */
[----:B------:R-:W-:-:S04]  /*4660*/  ISETP.NE.AND P1, PT, R2, 0xb, PT ;  /* 0x0000000b0200780c */ /* 0x000fc80003f25270 */
[----:B------:R-:W-:Y:S02]  /*4670*/  SEL R3, RZ, 0x1, P1 ;  /* 0x00000001ff037807 */ /* 0x000fe40000800000 */
[----:B------:R-:W-:Y:S02]  /*4680*/  SEL R7, R2, RZ, P1 ;  /* 0x000000ff02077207 */ /* 0x000fe40000800000 */
[----:B------:R-:W-:-:S03]  /*4690*/  LOP3.LUT R6, R6, R3, RZ, 0x3c, !PT ;  /* 0x0000000306067212 */ /* 0x000fc600078e3cff */
[----:B------:R-:W-:Y:S01]  /*46a0*/  IMAD R8, R7, 0x8, R0 ;  /* 0x0000000807087824 */ /* 0x000fe200078e0200 */
[----:B------:R-:W-:Y:S01]  /*46b0*/  SHF.L.U32 R5, R6, 0x1f, RZ ;  /* 0x0000001f06057819 */ /* 0x000fe200000006ff */
[----:B-1----:R-:W-:Y:S06]  /*46c0*/  @!P0 BRA `(.L_x_70) ;  /* 0x0000000400fc8947 */ /* 0x002fec0003800000 */
.L_x_90:
[----:B------:R-:W1:Y:S01]  /*46d0*/  SYNCS.PHASECHK.TRANS64.TRYWAIT P0, [R8+URZ], R5 ;  /* 0x00000005080075a7 */ /* 0x000e62000800017f */
[----:B------:R-:W-:-:S05]  /*46e0*/  VIADD R2, R7, 0x1 ;  /* 0x0000000107027836 */ /* 0x000fca0000000000 */
[----:B------:R-:W-:-:S04]  /*46f0*/  ISETP.NE.AND P1, PT, R2, 0xb, PT ;  /* 0x0000000b0200780c */ /* 0x000fc80003f25270 */
[----:B------:R-:W-:Y:S02]  /*4700*/  SEL R3, RZ, 0x1, P1 ;  /* 0x00000001ff037807 */ /* 0x000fe40000800000 */
[----:B------:R-:W-:Y:S02]  /*4710*/  SEL R7, R2, RZ, P1 ;  /* 0x000000ff02077207 */ /* 0x000fe40000800000 */
[----:B------:R-:W-:-:S03]  /*4720*/  LOP3.LUT R6, R6, R3, RZ, 0x3c, !PT ;  /* 0x0000000306067212 */ /* 0x000fc600078e3cff */
[----:B0-----:R-:W-:Y:S01]  /*4730*/  IMAD R9, R7, 0x8, R0 ;  /* 0x0000000807097824 */ /* 0x001fe200078e0200 */
[----:B------:R-:W-:Y:S01]  /*4740*/  SHF.L.U32 R4, R6, 0x1f, RZ ;  /* 0x0000001f06047819 */ /* 0x000fe200000006ff */
[----:B-1----:R-:W-:Y:S06]  /*4750*/  @!P0 BRA `(.L_x_71) ;  /* 0x0000000400ec8947 */ /* 0x002fec0003800000 */
.L_x_91:
        /* <DEDUP_REMOVED lines=9> */
.L_x_92:
        /* <DEDUP_REMOVED lines=9> */
.L_x_93:
        /* <DEDUP_REMOVED lines=9> */
.L_x_94:
        /* <DEDUP_REMOVED lines=9> */
.L_x_95:
        /* <DEDUP_REMOVED lines=9> */
.L_x_96:
[----:B------:R-:W1:Y:S01]  /*4a30*/  SYNCS.PHASECHK.TRANS64.TRYWAIT P0, [R8+URZ], R5 ;  /* 0x00000005080075a7 */ /* 0x000e62000800017f */
[----:B------:R-:W-:-:S05]  /*4a40*/  VIADD R2, R7, 0x1 ;  /* 0x0000000107027836 */ /* 0x000fca0000000000 */
[----:B------:R-:W-:-:S04]  /*4a50*/  ISETP.NE.AND P1, PT, R2, 0xb, PT ;  /* 0x0000000b0200780c */ /* 0x000fc80003f25270 */
[----:B------:R-:W-:Y:S02]  /*4a60*/  SEL R3, RZ, 0x1, P1 ;  /* 0x00000001ff037807 */ /* 0x000fe40000800000 */
[----:B------:R-:W-:Y:S02]  /*4a70*/  SEL R7, R2, RZ, P1 ;  /* 0x000000ff02077207 */ /* 0x000fe40000800000 */
[----:B0-----:R-:W-:-:S03]  /*4a80*/  LOP3.LUT R9, R6, R3, RZ, 0x3c, !PT ;  /* 0x0000000306097212 */ /* 0x001fc600078e3cff */
[----:B------:R-:W-:Y:S01]  /*4a90*/  IMAD R11, R7, 0x8, R0 ;  /* 0x00000008070b7824 */ /* 0x000fe200078e0200 */
[----:B------:R-:W-:Y:S01]  /*4aa0*/  SHF.L.U32 R6, R9, 0x1f, RZ ;  /* 0x0000001f09067819 */ /* 0x000fe200000006ff */
[----:B-1----:R-:W-:Y:S06]  /*4ab0*/  @!P0 BRA `(.L_x_77) ;  /* 0x00000004008c8947 */ /* 0x002fec0003800000 */
.L_x_97:
[----:B------:R-:W1:Y:S01]  /*4ac0*/  SYNCS.PHASECHK.TRANS64.TRYWAIT P0, [R11+URZ], R6 ;  /* 0x000000060b0075a7 */ /* 0x000e62000800017f */
[----:B------:R-:W-:-:S05]  /*4ad0*/  VIADD R2, R7, 0x1 ;  /* 0x0000000107027836 */ /* 0x000fca0000000000 */
[----:B------:R-:W-:-:S04]  /*4ae0*/  ISETP.NE.AND P1, PT, R2, 0xb, PT ;  /* 0x0000000b0200780c */ /* 0x000fc80003f25270 */
[----:B------:R-:W-:Y:S02]  /*4af0*/  SEL R4, RZ, 0x1, P1 ;  /* 0x00000001ff047807 */ /* 0x000fe40000800000 */
[----:B------:R-:W-:Y:S02]  /*4b00*/  SEL R3, R2, RZ, P1 ;  /* 0x000000ff02037207 */ /* 0x000fe40000800000 */
[----:B------:R-:W-:Y:S01]  /*4b10*/  LOP3.LUT R4, R9, R4, RZ, 0x3c, !PT ;  /* 0x0000000409047212 */ /* 0x000fe200078e3cff */
[----:B-1----:R-:W-:Y:S06]  /*4b20*/  @!P0 BRA `(.L_x_78) ;  /* 0x0000000400848947 */ /* 0x002fec0003800000 */
.L_x_98:
[----:B------:R-:W-:Y:S01]  /*4b30*/  IMAD R3, R3, 0x8, R0 ;  /* 0x0000000803037824 */ /* 0x000fe200078e0200 */
[----:B------:R-:W-:-:S07]  /*4b40*/  SHF.L.U32 R0, R4, 0x1f, RZ ;  /* 0x0000001f04007819 */ /* 0x000fce00000006ff */
.L_x_79:
[----:B--2---:R2:W3:Y:S02]  /*4b50*/  SYNCS.PHASECHK.TRANS64.TRYWAIT P0, [R3+URZ], R0 ;  /* 0x00000000030075a7 */ /* 0x0044e4000800017f */
[----:B---3--:R-:W-:Y:S05]  /*4b60*/  @!P0 NANOSLEEP.SYNCS 0x989680 ;  /* 0x009896800000895d */ /* 0x008fea0003900000 */
[----:B------:R-:W3:Y:S02]  /*4b70*/  @!P0 SYNCS.PHASECHK.TRANS64 P0, [R3+URZ], R0 ;  /* 0x00000000030085a7 */ /* 0x000ee4000800007f */
[----:B---3--:R-:W-:Y:S05]  /*4b80*/  @!P0 BRA `(.L_x_79) ;  /* 0xfffffffc00f08947 */ /* 0x008fea000383ffff */
.L_x_67:
[----:B------:R-:W-:Y:S05]  /*4b90*/  BSYNC B0 ;  /* 0x0000000000007941 */ /* 0x000fea0003800000 */
.L_x_66:
[----:B------:R-:W-:Y:S05]  /*4ba0*/  EXIT ;  /* 0x000000000000794d */ /* 0x000fea0003800000 */
.L_x_16:
[----:B0-----:R-:W-:-:S04]  /*4bb0*/  IMAD.U32 R3, RZ, RZ, UR43 ;  /* 0x0000002bff037e24 */ /* 0x001fc8000f8e00ff */
[----:B------:R0:W1:Y:S03]  /*4bc0*/  SYNCS.PHASECHK.TRANS64.TRYWAIT P0, [R3+URZ+-0x8], R0 ;  /* 0xfffff800030075a7 */ /* 0x000066000800017f */
[----:B-1----:R-:W-:Y:S05]  /*4bd0*/  @!P0 NANOSLEEP.SYNCS 0x989680 ;  /* 0x009896800000895d */ /* 0x002fea0003900000 */
[----:B------:R-:W1:Y:S02]  /*4be0*/  @!P0 SYNCS.PHASECHK.TRANS64 P0, [R3+URZ+-0x8], R0 ;  /* 0xfffff800030085a7 */ /* 0x000e64000800007f */
[----:B-1----:R-:W-:Y:S05]  /*4bf0*/  @!P0 BRA `(.L_x_16) ;  /* 0xfffffffc00ec8947 */ /* 0x002fea000383ffff */
[----:B------:R-:W-:Y:S05]  /*4c00*/  BRA `(.L_x_80) ;  /* 0xffffffc800ac7947 */ /* 0x000fea000383ffff */
.L_x_21:
[----:B-1----:R1:W2:Y:S02]  /*4c10*/  SYNCS.PHASECHK.TRANS64.TRYWAIT P1, [R3+URZ], R0 ;  /* 0x00000000030075a7 */ /* 0x0022a4000802017f */
[----:B--2---:R-:W-:Y:S05]  /*4c20*/  @!P1 NANOSLEEP.SYNCS 0x989680 ;  /* 0x009896800000995d */ /* 0x004fea0003900000 */
[----:B------:R-:W2:Y:S02]  /*4c30*/  @!P1 SYNCS.PHASECHK.TRANS64 P1, [R3+URZ], R0 ;  /* 0x00000000030095a7 */ /* 0x000ea4000802007f */
[----:B--2---:R-:W-:Y:S05]  /*4c40*/  @!P1 BRA `(.L_x_21) ;  /* 0xfffffffc00f09947 */ /* 0x004fea000383ffff */
[----:B------:R-:W-:Y:S05]  /*4c50*/  BRA `(.L_x_20) ;  /* 0xffffffcc00187947 */ /* 0x000fea000383ffff */
.L_x_26:
[----:B-1----:R-:W-:-:S04]  /*4c60*/  IMAD.U32 R4, RZ, RZ, UR4 ;  /* 0x00000004ff047e24 */ /* 0x002fc8000f8e00ff */
[----:B------:R1:W2:Y:S03]  /*4c70*/  SYNCS.PHASECHK.TRANS64.TRYWAIT P1, [R4+URZ], R3 ;  /* 0x00000003040075a7 */ /* 0x0002a6000802017f */
[----:B--2---:R-:W-:Y:S05]  /*4c80*/  @!P1 NANOSLEEP.SYNCS 0x989680 ;  /* 0x009896800000995d */ /* 0x004fea0003900000 */
[----:B------:R-:W2:Y:S02]  /*4c90*/  @!P1 SYNCS.PHASECHK.TRANS64 P1, [R4+URZ], R3 ;  /* 0x00000003040095a7 */ /* 0x000ea4000802007f */
[----:B--2---:R-:W-:Y:S05]  /*4ca0*/  @!P1 BRA `(.L_x_26) ;  /* 0xfffffffc00ec9947 */ /* 0x004fea000383ffff */
[----:B------:R-:W-:Y:S05]  /*4cb0*/  BRA `(.L_x_25) ;  /* 0xffffffd000407947 */ /* 0x000fea000383ffff */
.L_x_32:
[----:B0-----:R-:W-:-:S04]  /*4cc0*/  IMAD.U32 R3, RZ, RZ, UR43 ;  /* 0x0000002bff037e24 */ /* 0x001fc8000f8e00ff */
[----:B------:R0:W1:Y:S03]  /*4cd0*/  SYNCS.PHASECHK.TRANS64.TRYWAIT P0, [R3+URZ+0x8], R0 ;  /* 0x00000800030075a7 */ /* 0x000066000800017f */
[----:B-1----:R-:W-:Y:S05]  /*4ce0*/  @!P0 NANOSLEEP.SYNCS 0x989680 ;  /* 0x009896800000895d */ /* 0x002fea0003900000 */
[----:B------:R-:W1:Y:S02]  /*4cf0*/  @!P0 SYNCS.PHASECHK.TRANS64 P0, [R3+URZ+0x8], R0 ;  /* 0x00000800030085a7 */ /* 0x000e64000800007f */
[----:B-1----:R-:W-:Y:S05]  /*4d00*/  @!P0 BRA `(.L_x_32) ;  /* 0xfffffffc00ec8947 */ /* 0x002fea000383ffff */
[----:B------:R-:W-:Y:S05]  /*4d10*/  BRA `(.L_x_81) ;  /* 0xffffffd400e07947 */ /* 0x000fea000383ffff */
.L_x_53:
[----:B------:R-:W-:Y:S01]  /*4d20*/  BSSY B1, `(.L_x_82) ;  /* 0x0000006000017945 */ /* 0x000fe20003800000 */
[----:B------:R-:W-:-:S07]  /*4d30*/  IMAD.MOV.U32 R15, RZ, RZ, -0x1 ;  /* 0xffffffffff0f7424 */ /* 0x000fce00078e00ff */
[----:B------:R-:W-:Y:S05]  /*4d40*/  WARPSYNC.COLLECTIVE R15, `(.L_x_83) ;  /* 0x000000000f0c7348 */ /* 0x000fea0003c00000 */
[----:B------:R-:W-:Y:S02]  /*4d50*/  ELECT P6, UR62, PT ;  /* 0x00000000003e782f */ /* 0x000fe400038c0000 */
[----:B------:R-:W-:Y:S01]  /*4d60*/  MOV R14, UR62 ;  /* 0x0000003e000e7c02 */ /* 0x000fe20008000f00 */
[----:B------:R-:W-:Y:S10]  /*4d70*/  ENDCOLLECTIVE ;  /* 0x000000000000791b */ /* 0x000ff40003800000 */
.L_x_83:
[----:B------:R-:W-:Y:S05]  /*4d80*/  BSYNC B1 ;  /* 0x0000000000017941 */ /* 0x000fea0003800000 */
.L_x_82:
[----:B------:R-:W-:Y:S05]  /*4d90*/  BRA `(.L_x_84) ;  /* 0xffffffe800dc7947 */ /* 0x000fea000383ffff */
.L_x_56:
[----:B-1----:R1:W2:Y:S02]  /*4da0*/  SYNCS.PHASECHK.TRANS64.TRYWAIT P1, [R11+URZ+0x58], R4 ;  /* 0x000058040b0075a7 */ /* 0x0022a4000802017f */
[----:B--2---:R-:W-:Y:S05]  /*4db0*/  @!P1 NANOSLEEP.SYNCS 0x989680 ;  /* 0x009896800000995d */ /* 0x004fea0003900000 */
[----:B------:R-:W2:Y:S02]  /*4dc0*/  @!P1 SYNCS.PHASECHK.TRANS64 P1, [R11+URZ+0x58], R4 ;  /* 0x000058040b0095a7 */ /* 0x000ea4000802007f */
[----:B--2---:R-:W-:Y:S05]  /*4dd0*/  @!P1 BRA `(.L_x_56) ;  /* 0xfffffffc00f09947 */ /* 0x004fea000383ffff */
[----:B------:R-:W-:Y:S05]  /*4de0*/  BRA `(.L_x_85) ;  /* 0xffffffec00107947 */ /* 0x000fea000383ffff */
.L_x_65:
[----:B------:R-:W-:Y:S01]  /*4df0*/  BSSY B0, `(.L_x_86) ;  /* 0x0000006000007945 */ /* 0x000fe20003800000 */
[----:B------:R-:W-:-:S07]  /*4e00*/  IMAD.MOV.U32 R15, RZ, RZ, -0x1 ;  /* 0xffffffffff0f7424 */ /* 0x000fce00078e00ff */
[----:B------:R-:W-:Y:S05]  /*4e10*/  WARPSYNC.COLLECTIVE R15, `(.L_x_87) ;  /* 0x000000000f0c7348 */ /* 0x000fea0003c00000 */
[----:B------:R-:W-:Y:S02]  /*4e20*/  ELECT P6, UR62, PT ;  /* 0x00000000003e782f */ /* 0x000fe400038c0000 */
[----:B------:R-:W-:Y:S01]  /*4e30*/  MOV R14, UR62 ;  /* 0x0000003e000e7c02 */ /* 0x000fe20008000f00 */
[----:B------:R-:W-:Y:S10]  /*4e40*/  ENDCOLLECTIVE ;  /* 0x000000000000791b */ /* 0x000ff40003800000 */
.L_x_87:
[----:B------:R-:W-:Y:S05]  /*4e50*/  BSYNC B0 ;  /* 0x0000000000007941 */ /* 0x000fea0003800000 */
.L_x_86:
[----:B------:R-:W-:Y:S05]  /*4e60*/  BRA `(.L_x_88) ;  /* 0xfffffff400a07947 */ /* 0x000fea000383ffff */
.L_x_69:
[----:B0-----:R0:W1:Y:S02]  /*4e70*/  SYNCS.PHASECHK.TRANS64.TRYWAIT P0, [R5+URZ], R2 ;  /* 0x00000002050075a7 */ /* 0x001064000800017f */
[----:B-1----:R-:W-:Y:S05]  /*4e80*/  @!P0 NANOSLEEP.SYNCS 0x989680 ;  /* 0x009896800000895d */ /* 0x002fea0003900000 */
[----:B------:R-:W1:Y:S02]  /*4e90*/  @!P0 SYNCS.PHASECHK.TRANS64 P0, [R5+URZ], R2 ;  /* 0x00000002050085a7 */ /* 0x000e64000800007f */
[----:B-1----:R-:W-:Y:S05]  /*4ea0*/  @!P0 BRA `(.L_x_69) ;  /* 0xfffffffc00f08947 */ /* 0x002fea000383ffff */
[----:B------:R-:W-:Y:S05]  /*4eb0*/  BRA `(.L_x_89) ;  /* 0xfffffff400e07947 */ /* 0x000fea000383ffff */
.L_x_70:
[----:B0-----:R0:W1:Y:S02]  /*4ec0*/  SYNCS.PHASECHK.TRANS64.TRYWAIT P0, [R9+URZ], R4 ;  /* 0x00000004090075a7 */ /* 0x001064000800017f */
[----:B-1----:R-:W-:Y:S05]  /*4ed0*/  @!P0 NANOSLEEP.SYNCS 0x989680 ;  /* 0x009896800000895d */ /* 0x002fea0003900000 */
[----:B------:R-:W1:Y:S02]  /*4ee0*/  @!P0 SYNCS.PHASECHK.TRANS64 P0, [R9+URZ], R4 ;  /* 0x00000004090085a7 */ /* 0x000e64000800007f */
[----:B-1----:R-:W-:Y:S05]  /*4ef0*/  @!P0 BRA `(.L_x_70) ;  /* 0xfffffffc00f08947 */ /* 0x002fea000383ffff */
[----:B------:R-:W-:Y:S05]  /*4f00*/  BRA `(.L_x_90) ;  /* 0xfffffff400f07947 */ /* 0x000fea000383ffff */
.L_x_71:
[----:B0-----:R0:W1:Y:S02]  /*4f10*/  SYNCS.PHASECHK.TRANS64.TRYWAIT P0, [R8+URZ], R5 ;  /* 0x00000005080075a7 */ /* 0x001064000800017f */
[----:B-1----:R-:W-:Y:S05]  /*4f20*/  @!P0 NANOSLEEP.SYNCS 0x989680 ;  /* 0x009896800000895d */ /* 0x002fea0003900000 */
[----:B------:R-:W1:Y:S02]  /*4f30*/  @!P0 SYNCS.PHASECHK.TRANS64 P0, [R8+URZ], R5 ;  /* 0x00000005080085a7 */ /* 0x000e64000800007f */
[----:B-1----:R-:W-:Y:S05]  /*4f40*/  @!P0 BRA `(.L_x_71) ;  /* 0xfffffffc00f08947 */ /* 0x002fea000383ffff */
[----:B------:R-:W-:Y:S05]  /*4f50*/  BRA `(.L_x_91) ;  /* 0xfffffff800007947 */ /* 0x000fea000383ffff */
.L_x_72:
[----:B0-----:R0:W1:Y:S02]  /*4f60*/  SYNCS.PHASECHK.TRANS64.TRYWAIT P0, [R9+URZ], R4 ;  /* 0x00000004090075a7 */ /* 0x001064000800017f */
[----:B-1----:R-:W-:Y:S05]  /*4f70*/  @!P0 NANOSLEEP.SYNCS 0x989680 ;  /* 0x009896800000895d */ /* 0x002fea0003900000 */
[----:B------:R-:W1:Y:S02]  /*4f80*/  @!P0 SYNCS.PHASECHK.TRANS64 P0, [R9+URZ], R4 ;  /* 0x00000004090085a7 */ /* 0x000e64000800007f */
[----:B-1----:R-:W-:Y:S05]  /*4f90*/  @!P0 BRA `(.L_x_72) ;  /* 0xfffffffc00f08947 */ /* 0x002fea000383ffff */
[----:B------:R-:W-:Y:S05]  /*4fa0*/  BRA `(.L_x_92) ;  /* 0xfffffff800107947 */ /* 0x000fea000383ffff */
.L_x_73:
[----:B0-----:R0:W1:Y:S02]  /*4fb0*/  SYNCS.PHASECHK.TRANS64.TRYWAIT P0, [R8+URZ], R5 ;  /* 0x00000005080075a7 */ /* 0x001064000800017f */
[----:B-1----:R-:W-:Y:S05]  /*4fc0*/  @!P0 NANOSLEEP.SYNCS 0x989680 ;  /* 0x009896800000895d */ /* 0x002fea0003900000 */
[----:B------:R-:W1:Y:S02]  /*4fd0*/  @!P0 SYNCS.PHASECHK.TRANS64 P0, [R8+URZ], R5 ;  /* 0x00000005080085a7 */ /* 0x000e64000800007f */
[----:B-1----:R-:W-:Y:S05]  /*4fe0*/  @!P0 BRA `(.L_x_73) ;  /* 0xfffffffc00f08947 */ /* 0x002fea000383ffff */
[----:B------:R-:W-:Y:S05]  /*4ff0*/  BRA `(.L_x_93) ;  /* 0xfffffff800207947 */ /* 0x000fea000383ffff */
.L_x_74:
[----:B0-----:R0:W1:Y:S02]  /*5000*/  SYNCS.PHASECHK.TRANS64.TRYWAIT P0, [R9+URZ], R4 ;  /* 0x00000004090075a7 */ /* 0x001064000800017f */
[----:B-1----:R-:W-:Y:S05]  /*5010*/  @!P0 NANOSLEEP.SYNCS 0x989680 ;  /* 0x009896800000895d */ /* 0x002fea0003900000 */
[----:B------:R-:W1:Y:S02]  /*5020*/  @!P0 SYNCS.PHASECHK.TRANS64 P0, [R9+URZ], R4 ;  /* 0x00000004090085a7 */ /* 0x000e64000800007f */
[----:B-1----:R-:W-:Y:S05]  /*5030*/  @!P0 BRA `(.L_x_74) ;  /* 0xfffffffc00f08947 */ /* 0x002fea000383ffff */
[----:B------:R-:W-:Y:S05]  /*5040*/  BRA `(.L_x_94) ;  /* 0xfffffff800307947 */ /* 0x000fea000383ffff */
.L_x_75:
[----:B0-----:R0:W1:Y:S02]  /*5050*/  SYNCS.PHASECHK.TRANS64.TRYWAIT P0, [R8+URZ], R5 ;  /* 0x00000005080075a7 */ /* 0x001064000800017f */
[----:B-1----:R-:W-:Y:S05]  /*5060*/  @!P0 NANOSLEEP.SYNCS 0x989680 ;  /* 0x009896800000895d */ /* 0x002fea0003900000 */
[----:B------:R-:W1:Y:S02]  /*5070*/  @!P0 SYNCS.PHASECHK.TRANS64 P0, [R8+URZ], R5 ;  /* 0x00000005080085a7 */ /* 0x000e64000800007f */
[----:B-1----:R-:W-:Y:S05]  /*5080*/  @!P0 BRA `(.L_x_75) ;  /* 0xfffffffc00f08947 */ /* 0x002fea000383ffff */
[----:B------:R-:W-:Y:S05]  /*5090*/  BRA `(.L_x_95) ;  /* 0xfffffff800407947 */ /* 0x000fea000383ffff */
.L_x_76:
[----:B0-----:R0:W1:Y:S02]  /*50a0*/  SYNCS.PHASECHK.TRANS64.TRYWAIT P0, [R9+URZ], R4 ;  /* 0x00000004090075a7 */ /* 0x001064000800017f */
[----:B-1----:R-:W-:Y:S05]  /*50b0*/  @!P0 NANOSLEEP.SYNCS 0x989680 ;  /* 0x009896800000895d */ /* 0x002fea0003900000 */
[----:B------:R-:W1:Y:S02]  /*50c0*/  @!P0 SYNCS.PHASECHK.TRANS64 P0, [R9+URZ], R4 ;  /* 0x00000004090085a7 */ /* 0x000e64000800007f */
[----:B-1----:R-:W-:Y:S05]  /*50d0*/  @!P0 BRA `(.L_x_76) ;  /* 0xfffffffc00f08947 */ /* 0x002fea000383ffff */
[----:B------:R-:W-:Y:S05]  /*50e0*/  BRA `(.L_x_96) ;  /* 0xfffffff800507947 */ /* 0x000fea000383ffff */
.L_x_77:
[----:B0-----:R0:W1:Y:S02]  /*50f0*/  SYNCS.PHASECHK.TRANS64.TRYWAIT P0, [R8+URZ], R5 ;  /* 0x00000005080075a7 */ /* 0x001064000800017f */
[----:B-1----:R-:W-:Y:S05]  /*5100*/  @!P0 NANOSLEEP.SYNCS 0x989680 ;  /* 0x009896800000895d */ /* 0x002fea0003900000 */
[----:B------:R-:W1:Y:S02]  /*5110*/  @!P0 SYNCS.PHASECHK.TRANS64 P0, [R8+URZ], R5 ;  /* 0x00000005080085a7 */ /* 0x000e64000800007f */
[----:B-1----:R-:W-:Y:S05]  /*5120*/  @!P0 BRA `(.L_x_77) ;  /* 0xfffffffc00f08947 */ /* 0x002fea000383ffff */
[----:B------:R-:W-:Y:S05]  /*5130*/  BRA `(.L_x_97) ;  /* 0xfffffff800607947 */ /* 0x000fea000383ffff */
.L_x_78:
[----:B-1----:R1:W2:Y:S02]  /*5140*/  SYNCS.PHASECHK.TRANS64.TRYWAIT P0, [R11+URZ], R6 ;  /* 0x000000060b0075a7 */ /* 0x0022a4000800017f */
[----:B--2---:R-:W-:Y:S05]  /*5150*/  @!P0 NANOSLEEP.SYNCS 0x989680 ;  /* 0x009896800000895d */ /* 0x004fea0003900000 */
[----:B------:R-:W2:Y:S02]  /*5160*/  @!P0 SYNCS.PHASECHK.TRANS64 P0, [R11+URZ], R6 ;  /* 0x000000060b0085a7 */ /* 0x000ea4000800007f */
[----:B--2---:R-:W-:Y:S05]  /*5170*/  @!P0 BRA `(.L_x_78) ;  /* 0xfffffffc00f08947 */ /* 0x004fea000383ffff */
[----:B------:R-:W-:Y:S05]  /*5180*/  BRA `(.L_x_98) ;  /* 0xfffffff800687947 */ /* 0x000fea000383ffff */
.L_x_99:
[----:B------:R-:W-:-:S00]  /*5190*/  BRA `(.L_x_99) ;  /* 0xfffffffc00fc7947 */ /* 0x000fc0000383ffff */
[----:B------:R-:W-:-:S00]  /*51a0*/  NOP ;  /* 0x0000000000007918 */ /* 0x000fc00000000000 */
        /* <DEDUP_REMOVED lines=13> */
.L_x_100:


//--------------------- .nv.global.init           --------------------------
	.section	.nv.global.init,"aw",@progbits
.nv.global.init:
	.type		$str$22,@object
	.size		$str$22,($str$23 - $str$22)
$str$22:
        /*0000*/ 	.byte	0x6b, 0x5f, 0x74, 0x69, 0x6c, 0x65, 0x5f, 0x63, 0x6f, 0x75, 0x6e, 0x74, 0x20, 0x3e, 0x3d, 0x20
        /*0010*/ 	.byte	0x31, 0x00
	.type		$str$23,@object
	.size		$str$23,(__unnamed_1 - $str$23)
$str$23:
        /*0012*/ 	.byte	0x2f, 0x74, 0x6d, 0x70, 0x2f, 0x63, 0x75, 0x74, 0x6c, 0x61, 0x73, 0x73, 0x5f, 0x73, 0x77, 0x65
        /*0022*/ 	.byte	0x65, 0x70, 0x5f, 0x73, 0x72, 0x63, 0x2f, 0x69, 0x6e, 0x63, 0x6c, 0x75, 0x64, 0x65, 0x2f, 0x63
        /*0032*/ 	.byte	0x75, 0x74, 0x6c, 0x61, 0x73, 0x73, 0x2f, 0x67, 0x65, 0x6d, 0x6d, 0x2f, 0x63, 0x6f, 0x6c, 0x6c
        /*0042*/ 	.byte	0x65, 0x63, 0x74, 0x69, 0x76, 0x65, 0x2f, 0x73, 0x6d, 0x39, 0x30, 0x5f, 0x6d, 0x6d, 0x61, 0x5f
        /*0052*/ 	.byte	0x74, 0x6d, 0x61, 0x5f, 0x67, 0x6d, 0x6d, 0x61, 0x5f, 0x73, 0x73, 0x5f, 0x77, 0x61, 0x72, 0x70
        /*0062*/ 	.byte	0x73, 0x70, 0x65, 0x63, 0x69, 0x61, 0x6c, 0x69, 0x7a, 0x65, 0x64, 0x2e, 0x68, 0x70, 0x70, 0x00
	.type		__unnamed_1,@object
	.size		__unnamed_1,(.L_0 - __unnamed_1)
__unnamed_1:
        /*0072*/ 	.byte	0x76, 0x6f, 0x69, 0x64, 0x20, 0x63, 0x75, 0x74, 0x6c, 0x61, 0x73, 0x73, 0x3a, 0x3a, 0x67, 0x65
        /* <DEDUP_REMOVED lines=179> */
        /*0bb2*/ 	.byte	0x69, 0x74, 0x79, 0x5d, 0x00
.L_0:


//--------------------- .nv.shared._ZN7cutlass13device_kernelINS_4gemm6kernel13GemmUniversalIN4cute5tupleIJiiiiEEENS1_10collective13CollectiveMmaINS1_34MainloopSm90TmaGmmaWarpSpecializedILi11ENS5_IJNS4_1CILi1EEESB_SB_EEENS1_32KernelTmaWarpSpecializedPingpongEEENS5_IJNSA_ILi64EEENSA_ILi16EEENSA_ILi128EEEEEENS_6half_tENS5_IJlSB_lEEESJ_SK_NS4_8TiledMMAINS4_8MMA_AtomIJNS4_4SM904GMMA25MMA_64x16x16_F32F16F16_SSILNSO_5MajorE0ELSQ_0ELNSO_7ScaleInE1ELSR_1EEEEEENS4_6LayoutISC_NS5_IJNSA_ILi0EEESV_SV_EEEEENS5_IJNS4_10UnderscoreESY_SY_EEEEENS4_13SM90_TMA_LOADENS4_14ComposedLayoutINS4_7SwizzleILi3ELi4ELi3EEENS4_18smem_ptr_flag_bitsILi16EEENSU_INS5_IJNSA_ILi8EEESF_EEENS5_IJSF_SB_EEEEEEEvNS4_8identityES11_S1B_vS1C_EENS_8epilogue10collective6detail29Sm90TmaWarpSpecializedAdapterINS1F_15DefaultEpilogueISJ_SK_SK_NS1E_6thread17LinearCombinationISJ_Li1EffLNS1J_9ScaleType4KindE0ELNS_15FloatRoundStyleE2ESJ_EENS1_15EpilogueDefaultEEEEEvvEEEEvNT_6ParamsE --------------------------
	.section	.nv.shared._ZN7cutlass13device_kernelINS_4gemm6kernel13GemmUniversalIN4cute5tupleIJiiiiEEENS1_10collective13CollectiveMmaINS1_34MainloopSm90TmaGmmaWarpSpecializedILi11ENS5_IJNS4_1CILi1EEESB_SB_EEENS1_32KernelTmaWarpSpecializedPingpongEEENS5_IJNSA_ILi64EEENSA_ILi16EEENSA_ILi128EEEEEENS_6half_tENS5_IJlSB_lEEESJ_SK_NS4_8TiledMMAINS4_8MMA_AtomIJNS4_4SM904GMMA25MMA_64x16x16_F32F16F16_SSILNSO_5MajorE0ELSQ_0ELNSO_7ScaleInE1ELSR_1EEEEEENS4_6LayoutISC_NS5_IJNSA_ILi0EEESV_SV_EEEEENS5_IJNS4_10UnderscoreESY_SY_EEEEENS4_13SM90_TMA_LOADENS4_14ComposedLayoutINS4_7SwizzleILi3ELi4ELi3EEENS4_18smem_ptr_flag_bitsILi16EEENSU_INS5_IJNSA_ILi8EEESF_EEENS5_IJSF_SB_EEEEEEEvNS4_8identityES11_S1B_vS1C_EENS_8epilogue10collective6detail29Sm90TmaWarpSpecializedAdapterINS1F_15DefaultEpilogueISJ_SK_SK_NS1E_6thread17LinearCombinationISJ_Li1EffLNS1J_9ScaleType4KindE0ELNS_15FloatRoundStyleE2ESJ_EENS1_15EpilogueDefaultEEEEEvvEEEEvNT_6ParamsE,"aw",@nobits
	.sectionflags	@""
	.align	16
	.zero		1024


//--------------------- .nv.shared.reserved.0     --------------------------
	.section	.nv.shared.reserved.0,"aw",@nobits
	.weak		__nv_reservedSMEM_offset_0_alias
	.size		__nv_reservedSMEM_offset_0_alias, 0, 0
	.other		__nv_reservedSMEM_offset_0_alias,@"STO_CUDA_RESERVED_SHARED STV_DEFAULT"
__nv_reservedSMEM_offset_0_alias:
	.zero		0


//--------------------- .nv.global                --------------------------
	.section	.nv.global,"aw",@nobits
.nv.global:
	.type		_ZN39_INTERNAL_994c7b44_4_k_cu_73358f69_39304cute1_E,@object
	.size		_ZN39_INTERNAL_994c7b44_4_k_cu_73358f69_39304cute1_E,(_ZN39_INTERNAL_994c7b44_4_k_cu_73358f69_39304cuda3std3__45__cpo6cbeginE - _ZN39_INTERNAL_994c7b44_4_k_cu_73358f69_39304cute1_E)
_ZN39_INTERNAL_994c7b44_4_k_cu_73358f69_39304cute1_E:
	.zero		1
	.type		_ZN39_INTERNAL_994c7b44_4_k_cu_73358f69_39304cuda3std3__45__cpo6cbeginE,@object
	.size		_ZN39_INTERNAL_994c7b44_4_k_cu_73358f69_39304cuda3std3__45__cpo6cbeginE,(_ZN39_INTERNAL_994c7b44_4_k_cu_73358f69_39304cuda3std3__48in_placeE - _ZN39_INTERNAL_994c7b44_4_k_cu_73358f69_39304cuda3std3__45__cpo6cbeginE)
_ZN39_INTERNAL_994c7b44_4_k_cu_73358f69_39304cuda3std3__45__cpo6cbeginE:
	.zero		1
	.type		_ZN39_INTERNAL_994c7b44_4_k_cu_73358f69_39304cuda3std3__48in_placeE,@object
	.size		_ZN39_INTERNAL_994c7b44_4_k_cu_73358f69_39304cuda3std3__48in_placeE,(_ZN39_INTERNAL_994c7b44_4_k_cu_73358f69_39304cuda3std6ranges3__45__cpo9iter_moveE - _ZN39_INTERNAL_994c7b44_4_k_cu_73358f69_39304cuda3std3__48in_placeE)
_ZN39_INTERNAL_994c7b44_4_k_cu_73358f69_39304cuda3std3__48in_placeE:
	.zero		1
	.type		_ZN39_INTERNAL_994c7b44_4_k_cu_73358f69_39304cuda3std6ranges3__45__cpo9iter_moveE,@object
	.size		_ZN39_INTERNAL_994c7b44_4_k_cu_73358f69_39304cuda3std6ranges3__45__cpo9iter_moveE,(_ZN39_INTERNAL_994c7b44_4_k_cu_73358f69_39304cuda3std3__45__cpo5beginE - _ZN39_INTERNAL_994c7b44_4_k_cu_73358f69_39304cuda3std6ranges3__45__cpo9iter_moveE)
_ZN39_INTERNAL_994c7b44_4_k_cu_73358f69_39304cuda3std6ranges3__45__cpo9iter_moveE:
	.zero		1
	.type		_ZN39_INTERNAL_994c7b44_4_k_cu_73358f69_39304cuda3std3__45__cpo5beginE,@object
	.size		_ZN39_INTERNAL_994c7b44_4_k_cu_73358f69_39304cuda3std3__45__cpo5beginE,(_ZN39_INTERNAL_994c7b44_4_k_cu_73358f69_39304cuda3std3__441_GLOBAL__N__994c7b44_4_k_cu_73358f69_39306ignoreE - _ZN39_INTERNAL_994c7b44_4_k_cu_73358f69_39304cuda3std3__45__cpo5beginE)
_ZN39_INTERNAL_994c7b44_4_k_cu_73358f69_39304cuda3std3__45__cpo5beginE:
	.zero		1
	.type		_ZN39_INTERNAL_994c7b44_4_k_cu_73358f69_39304cuda3std3__441_GLOBAL__N__994c7b44_4_k_cu_73358f69_39306ignoreE,@object
	.size		_ZN39_INTERNAL_994c7b44_4_k_cu_73358f69_39304cuda3std3__441_GLOBAL__N__994c7b44_4_k_cu_73358f69_39306ignoreE,(_ZN39_INTERNAL_994c7b44_4_k_cu_73358f69_39304cute7productE - _ZN39_INTERNAL_994c7b44_4_k_cu_73358f69_39304cuda3std3__441_GLOBAL__N__994c7b44_4_k_cu_73358f69_39306ignoreE)
_ZN39_INTERNAL_994c7b44_4_k_cu_73358f69_39304cuda3std3__441_GLOBAL__N__994c7b44_4_k_cu_73358f69_39306ignoreE:
	.zero		1
	.type		_ZN39_INTERNAL_994c7b44_4_k_cu_73358f69_39304cute7productE,@object
	.size		_ZN39_INTERNAL_994c7b44_4_k_cu_73358f69_39304cute7productE,(_ZN39_INTERNAL_994c7b44_4_k_cu_73358f69_39304cuda3std3__45__cpo3endE - _ZN39_INTERNAL_994c7b44_4_k_cu_73358f69_39304cute7productE)
_ZN39_INTERNAL_994c7b44_4_k_cu_73358f69_39304cute7productE:
	.zero		1
	.type		_ZN39_INTERNAL_994c7b44_4_k_cu_73358f69_39304cuda3std3__45__cpo3endE,@object
	.size		_ZN39_INTERNAL_994c7b44_4_k_cu_73358f69_39304cuda3std3__45__cpo3endE,(_ZN39_INTERNAL_994c7b44_4_k_cu_73358f69_39304cuda3std3__419piecewise_constructE - _ZN39_INTERNAL_994c7b44_4_k_cu_73358f69_39304cuda3std3__45__cpo3endE)
_ZN39_INTERNAL_994c7b44_4_k_cu_73358f69_39304cuda3std3__45__cpo3endE:
	.zero		1
	.type		_ZN39_INTERNAL_994c7b44_4_k_cu_73358f69_39304cuda3std3__419piecewise_constructE,@object
	.size		_ZN39_INTERNAL_994c7b44_4_k_cu_73358f69_39304cuda3std3__419piecewise_constructE,(_ZN39_INTERNAL_994c7b44_4_k_cu_73358f69_39304cuda3std3__45__cpo4cendE - _ZN39_INTERNAL_994c7b44_4_k_cu_73358f69_39304cuda3std3__419piecewise_constructE)
_ZN39_INTERNAL_994c7b44_4_k_cu_73358f69_39304cuda3std3__419piecewise_constructE:
	.zero		1
	.type		_ZN39_INTERNAL_994c7b44_4_k_cu_73358f69_39304cuda3std3__45__cpo4cendE,@object
	.size		_ZN39_INTERNAL_994c7b44_4_k_cu_73358f69_39304cuda3std3__45__cpo4cendE,(_ZN39_INTERNAL_994c7b44_4_k_cu_73358f69_39304cuda3std6ranges3__45__cpo4swapE - _ZN39_INTERNAL_994c7b44_4_k_cu_73358f69_39304cuda3std3__45__cpo4cendE)
_ZN39_INTERNAL_994c7b44_4_k_cu_73358f69_39304cuda3std3__45__cpo4cendE:
	.zero		1
	.type		_ZN39_INTERNAL_994c7b44_4_k_cu_73358f69_39304cuda3std6ranges3__45__cpo4swapE,@object
	.size		_ZN39_INTERNAL_994c7b44_4_k_cu_73358f69_39304cuda3std6ranges3__45__cpo4swapE,(.L_8 - _ZN39_INTERNAL_994c7b44_4_k_cu_73358f69_39304cuda3std6ranges3__45__cpo4swapE)
_ZN39_INTERNAL_994c7b44_4_k_cu_73358f69_39304cuda3std6ranges3__45__cpo4swapE:
	.zero		1
.L_8:


//--------------------- .nv.constant0._ZN7cutlass13device_kernelINS_4gemm6kernel13GemmUniversalIN4cute5tupleIJiiiiEEENS1_10collective13CollectiveMmaINS1_34MainloopSm90TmaGmmaWarpSpecializedILi11ENS5_IJNS4_1CILi1EEESB_SB_EEENS1_32KernelTmaWarpSpecializedPingpongEEENS5_IJNSA_ILi64EEENSA_ILi16EEENSA_ILi128EEEEEENS_6half_tENS5_IJlSB_lEEESJ_SK_NS4_8TiledMMAINS4_8MMA_AtomIJNS4_4SM904GMMA25MMA_64x16x16_F32F16F16_SSILNSO_5MajorE0ELSQ_0ELNSO_7ScaleInE1ELSR_1EEEEEENS4_6LayoutISC_NS5_IJNSA_ILi0EEESV_SV_EEEEENS5_IJNS4_10UnderscoreESY_SY_EEEEENS4_13SM90_TMA_LOADENS4_14ComposedLayoutINS4_7SwizzleILi3ELi4ELi3EEENS4_18smem_ptr_flag_bitsILi16EEENSU_INS5_IJNSA_ILi8EEESF_EEENS5_IJSF_SB_EEEEEEEvNS4_8identityES11_S1B_vS1C_EENS_8epilogue10collective6detail29Sm90TmaWarpSpecializedAdapterINS1F_15DefaultEpilogueISJ_SK_SK_NS1E_6thread17LinearCombinationISJ_Li1EffLNS1J_9ScaleType4KindE0ELNS_15FloatRoundStyleE2ESJ_EENS1_15EpilogueDefaultEEEEEvvEEEEvNT_6ParamsE --------------------------
	.section	.nv.constant0._ZN7cutlass13device_kernelINS_4gemm6kernel13GemmUniversalIN4cute5tupleIJiiiiEEENS1_10collective13CollectiveMmaINS1_34MainloopSm90TmaGmmaWarpSpecializedILi11ENS5_IJNS4_1CILi1EEESB_SB_EEENS1_32KernelTmaWarpSpecializedPingpongEEENS5_IJNSA_ILi64EEENSA_ILi16EEENSA_ILi128EEEEEENS_6half_tENS5_IJlSB_lEEESJ_SK_NS4_8TiledMMAINS4_8MMA_AtomIJNS4_4SM904GMMA25MMA_64x16x16_F32F16F16_SSILNSO_5MajorE0ELSQ_0ELNSO_7ScaleInE1ELSR_1EEEEEENS4_6LayoutISC_NS5_IJNSA_ILi0EEESV_SV_EEEEENS5_IJNS4_10UnderscoreESY_SY_EEEEENS4_13SM90_TMA_LOADENS4_14ComposedLayoutINS4_7SwizzleILi3ELi4ELi3EEENS4_18smem_ptr_flag_bitsILi16EEENSU_INS5_IJNSA_ILi8EEESF_EEENS5_IJSF_SB_EEEEEEEvNS4_8identityES11_S1B_vS1C_EENS_8epilogue10collective6detail29Sm90TmaWarpSpecializedAdapterINS1F_15DefaultEpilogueISJ_SK_SK_NS1E_6thread17LinearCombinationISJ_Li1EffLNS1J_9ScaleType4KindE0ELNS_15FloatRoundStyleE2ESJ_EENS1_15EpilogueDefaultEEEEEvvEEEEvNT_6ParamsE,"a",@progbits
	.sectionflags	@""
	.align	4
.nv.constant0._ZN7cutlass13device_kernelINS_4gemm6kernel13GemmUniversalIN4cute5tupleIJiiiiEEENS1_10collective13CollectiveMmaINS1_34MainloopSm90TmaGmmaWarpSpecializedILi11ENS5_IJNS4_1CILi1EEESB_SB_EEENS1_32KernelTmaWarpSpecializedPingpongEEENS5_IJNSA_ILi64EEENSA_ILi16EEENSA_ILi128EEEEEENS_6half_tENS5_IJlSB_lEEESJ_SK_NS4_8TiledMMAINS4_8MMA_AtomIJNS4_4SM904GMMA25MMA_64x16x16_F32F16F16_SSILNSO_5MajorE0ELSQ_0ELNSO_7ScaleInE1ELSR_1EEEEEENS4_6LayoutISC_NS5_IJNSA_ILi0EEESV_SV_EEEEENS5_IJNS4_10UnderscoreESY_SY_EEEEENS4_13SM90_TMA_LOADENS4_14ComposedLayoutINS4_7SwizzleILi3ELi4ELi3EEENS4_18smem_ptr_flag_bitsILi16EEENSU_INS5_IJNSA_ILi8EEESF_EEENS5_IJSF_SB_EEEEEEEvNS4_8identityES11_S1B_vS1C_EENS_8epilogue10collective6detail29Sm90TmaWarpSpecializedAdapterINS1F_15DefaultEpilogueISJ_SK_SK_NS1E_6thread17LinearCombinationISJ_Li1EffLNS1J_9ScaleType4KindE0ELNS_15FloatRoundStyleE2ESJ_EENS1_15EpilogueDefaultEEEEEvvEEEEvNT_6ParamsE:
	.zero		1664


//--------------------- SYMBOLS --------------------------

	.type		.nv.reservedSmem.offset0,@object
	.size		.nv.reservedSmem.offset0,0x4
	.type		__assertfail,@function
